	.target	sm_90a

	.elftype	@"ET_EXEC"


//--------------------- .note.nv.tkinfo           --------------------------
	.section	.note.nv.tkinfo,"",@"SHT_NOTE"
	.sectionflags	@"SHF_NOTE_NV_TKINFO"
	.tkinfo
        /*0018*/ 	.word	0x00000002
        /*0030*/ 	.string	""
        /*0030*/ 	.string	"ptxas"
        /*0030*/ 	.string	"Cuda compilation tools, release 13.0, V13.0.88"
        /*0030*/ 	.string	"Build cuda_13.0.r13.0/compiler.36424714_0"
        /*0030*/ 	.string	"-arch sm_90a -m 64 "



//--------------------- .note.nv.cuinfo           --------------------------
	.section	.note.nv.cuinfo,"",@"SHT_NOTE"
	.sectionflags	@"SHF_NOTE_NV_CUINFO"
        /*0018*/ 	.short	0x0002
        /*001a*/ 	.short	0x005a
        /*001c*/ 	.short	0x0082
	.zero		2


//--------------------- .nv.info                  --------------------------
	.section	.nv.info,"",@"SHT_CUDA_INFO"
	.align	4


	//----- nvinfo : EIATTR_REGCOUNT
	.align		4
        /*0000*/ 	.byte	0x04, 0x2f
        /*0002*/ 	.short	(.L_15 - .L_14)
	.align		4
.L_14:
        /*0004*/ 	.word	index@(_ZN7cutlass13device_kernelINS_4fmha6kernel28FmhaKernelTmaWarpSpecializedINS1_10collective30FmhaMainloopTmaWarpSpecializedINS_6half_tEffN4cute5tupleIJNS7_1CILi128EEESA_NS9_ILi32EEEEEENS8_IJiNS9_ILi1EEENS8_IJiiEEEEEESF_SF_NS4_13DefaultFusionEJEEENS4_15FmhaFwdEpilogueIS6_fNS8_IJNS9_ILi64EEESB_SA_EEEEENS2_23IndividualTileSchedulerEJEEEEEvNT_6ParamsE)
        /*0008*/ 	.word	0x000000a8


	//----- nvinfo : EIATTR_FRAME_SIZE
	.align		4
.L_15:
        /*000c*/ 	.byte	0x04, 0x11
        /*000e*/ 	.short	(.L_17 - .L_16)
	.align		4
.L_16:
        /*0010*/ 	.word	index@($__internal_0_$__cuda_sm20_rcp_rn_f32_slowpath)
        /*0014*/ 	.word	0x00000000


	//----- nvinfo : EIATTR_FRAME_SIZE
	.align		4
.L_17:
        /*0018*/ 	.byte	0x04, 0x11
        /*001a*/ 	.short	(.L_19 - .L_18)
	.align		4
.L_18:
        /*001c*/ 	.word	index@(_ZN7cutlass13device_kernelINS_4fmha6kernel28FmhaKernelTmaWarpSpecializedINS1_10collective30FmhaMainloopTmaWarpSpecializedINS_6half_tEffN4cute5tupleIJNS7_1CILi128EEESA_NS9_ILi32EEEEEENS8_IJiNS9_ILi1EEENS8_IJiiEEEEEESF_SF_NS4_13DefaultFusionEJEEENS4_15FmhaFwdEpilogueIS6_fNS8_IJNS9_ILi64EEESB_SA_EEEEENS2_23IndividualTileSchedulerEJEEEEEvNT_6ParamsE)
        /*0020*/ 	.word	0x00000000


	//----- nvinfo : EIATTR_MIN_STACK_SIZE
	.align		4
.L_19:
        /*0024*/ 	.byte	0x04, 0x12
        /*0026*/ 	.short	(.L_21 - .L_20)
	.align		4
.L_20:
        /*0028*/ 	.word	index@(_ZN7cutlass13device_kernelINS_4fmha6kernel28FmhaKernelTmaWarpSpecializedINS1_10collective30FmhaMainloopTmaWarpSpecializedINS_6half_tEffN4cute5tupleIJNS7_1CILi128EEESA_NS9_ILi32EEEEEENS8_IJiNS9_ILi1EEENS8_IJiiEEEEEESF_SF_NS4_13DefaultFusionEJEEENS4_15FmhaFwdEpilogueIS6_fNS8_IJNS9_ILi64EEESB_SA_EEEEENS2_23IndividualTileSchedulerEJEEEEEvNT_6ParamsE)
        /*002c*/ 	.word	0x00000000
.L_21:


//--------------------- .nv.compat                --------------------------
	.section	.nv.compat,"",@"SHT_CUDA_COMPAT_INFO"
	.align	4
        /*0000*/ 	.byte	0x02, 0x09, 0x01, 0x00, 0x02, 0x02, 0x04, 0x00, 0x02, 0x05, 0x05, 0x00, 0x03, 0x07, 0x01, 0x01
        /*0010*/ 	.byte	0x02, 0x03, 0x01, 0x00, 0x02, 0x06, 0x01, 0x00, 0x04, 0x0b, 0x08, 0x00, 0x00, 0x00, 0x00, 0x00
        /*0020*/ 	.byte	0x00, 0x00, 0x00, 0x00


//--------------------- .nv.info._ZN7cutlass13device_kernelINS_4fmha6kernel28FmhaKernelTmaWarpSpecializedINS1_10collective30FmhaMainloopTmaWarpSpecializedINS_6half_tEffN4cute5tupleIJNS7_1CILi128EEESA_NS9_ILi32EEEEEENS8_IJiNS9_ILi1EEENS8_IJiiEEEEEESF_SF_NS4_13DefaultFusionEJEEENS4_15FmhaFwdEpilogueIS6_fNS8_IJNS9_ILi64EEESB_SA_EEEEENS2_23IndividualTileSchedulerEJEEEEEvNT_6ParamsE --------------------------
	.section	.nv.info._ZN7cutlass13device_kernelINS_4fmha6kernel28FmhaKernelTmaWarpSpecializedINS1_10collective30FmhaMainloopTmaWarpSpecializedINS_6half_tEffN4cute5tupleIJNS7_1CILi128EEESA_NS9_ILi32EEEEEENS8_IJiNS9_ILi1EEENS8_IJiiEEEEEESF_SF_NS4_13DefaultFusionEJEEENS4_15FmhaFwdEpilogueIS6_fNS8_IJNS9_ILi64EEESB_SA_EEEEENS2_23IndividualTileSchedulerEJEEEEEvNT_6ParamsE,"",@"SHT_CUDA_INFO"
	.sectionflags	@""
	.align	4


	//----- nvinfo : EIATTR_CUDA_API_VERSION
	.align		4
        /*0000*/ 	.byte	0x04, 0x37
        /*0002*/ 	.short	(.L_23 - .L_22)
.L_22:
        /*0004*/ 	.word	0x00000082


	//----- nvinfo : EIATTR_KPARAM_INFO
	.align		4
.L_23:
        /*0008*/ 	.byte	0x04, 0x17
        /*000a*/ 	.short	(.L_25 - .L_24)
.L_24:
        /*000c*/ 	.word	0x00000000
        /*0010*/ 	.short	0x0000
        /*0012*/ 	.short	0x0070
        /*0014*/ 	.byte	0x00, 0xf0, 0x01, 0x20


	//----- nvinfo : EIATTR_SPARSE_MMA_MASK
	.align		4
.L_25:
        /*0018*/ 	.byte	0x03, 0x50
        /*001a*/ 	.short	0x0000


	//----- nvinfo : EIATTR_MAXREG_COUNT
	.align		4
        /*001c*/ 	.byte	0x03, 0x1b
        /*001e*/ 	.short	0x00a8


	//----- nvinfo : EIATTR_NUM_BARRIERS
	.align		4
        /*0020*/ 	.byte	0x02, 0x4c
        /*0022*/ 	.byte	0x02
	.zero		1


	//----- nvinfo : EIATTR_EXTERNS
	.align		4
        /*0024*/ 	.byte	0x04, 0x0f
        /*0026*/ 	.short	(.L_27 - .L_26)


	//   ....[0]....
	.align		4
.L_26:
        /*0028*/ 	.word	index@(__assertfail)


	//----- nvinfo : EIATTR_MERCURY_ISA_VERSION
	.align		4
.L_27:
        /*002c*/ 	.byte	0x03, 0x5f
        /*002e*/ 	.short	0x0101


	//----- nvinfo : EIATTR_INT_WARP_WIDE_INSTR_OFFSETS
	.align		4
        /*0030*/ 	.byte	0x04, 0x31
        /*0032*/ 	.short	(.L_29 - .L_28)


	//   ....[0]....
.L_28:
        /*0034*/ 	.word	0x000006f0


	//   ....[1]....
        /*0038*/ 	.word	0x00000700


	//   ....[2]....
        /*003c*/ 	.word	0x00000710


	//   ....[3]....
        /*0040*/ 	.word	0x00000720


	//   ....[4]....
        /*0044*/ 	.word	0x00000790


	//----- nvinfo : EIATTR_COOP_GROUP_MASK_REGIDS
	.align		4
.L_29:
        /*0048*/ 	.byte	0x04, 0x29
        /*004a*/ 	.short	(.L_31 - .L_30)


	//   ....[0]....
.L_30:
        /*004c*/ 	.word	0xffffffff


	//   ....[1]....
        /*0050*/ 	.word	0xffffffff


	//   ....[2]....
        /*0054*/ 	.word	0xffffffff


	//   ....[3]....
        /*0058*/ 	.word	0xffffffff


	//   ....[4]....
        /*005c*/ 	.word	0xffffffff


	//   ....[5]....
        /*0060*/ 	.word	0xffffffff


	//   ....[6]....
        /*0064*/ 	.word	0xffffffff


	//   ....[7]....
        /*0068*/ 	.word	0xffffffff


	//   ....[8]....
        /*006c*/ 	.word	0xffffffff


	//   ....[9]....
        /*0070*/ 	.word	0xffffffff


	//   ....[10]....
        /*0074*/ 	.word	0xffffffff


	//   ....[11]....
        /*0078*/ 	.word	0xffffffff


	//   ....[12]....
        /*007c*/ 	.word	0xffffffff


	//   ....[13]....
        /*0080*/ 	.word	0xffffffff


	//   ....[14]....
        /*0084*/ 	.word	0xffffffff


	//   ....[15]....
        /*0088*/ 	.word	0xffffffff


	//   ....[16]....
        /*008c*/ 	.word	0xffffffff


	//   ....[17]....
        /*0090*/ 	.word	0xffffffff


	//----- nvinfo : EIATTR_COOP_GROUP_INSTR_OFFSETS
	.align		4
.L_31:
        /*0094*/ 	.byte	0x04, 0x28
        /*0096*/ 	.short	(.L_33 - .L_32)


	//   ....[0]....
.L_32:
        /*0098*/ 	.word	0x00000050


	//   ....[1]....
        /*009c*/ 	.word	0x00000080


	//   ....[2]....
        /*00a0*/ 	.word	0x000001b0


	//   ....[3]....
        /*00a4*/ 	.word	0x00000370


	//   ....[4]....
        /*00a8*/ 	.word	0x00000530


	//   ....[5]....
        /*00ac*/ 	.word	0x00000690


	//   ....[6]....
        /*00b0*/ 	.word	0x00001170


	//   ....[7]....
        /*00b4*/ 	.word	0x00001190


	//   ....[8]....
        /*00b8*/ 	.word	0x000019d0


	//   ....[9]....
        /*00bc*/ 	.word	0x00001ae0


	//   ....[10]....
        /*00c0*/ 	.word	0x00003620


	//   ....[11]....
        /*00c4*/ 	.word	0x00003650


	//   ....[12]....
        /*00c8*/ 	.word	0x00003dd0


	//   ....[13]....
        /*00cc*/ 	.word	0x00003ef0


	//   ....[14]....
        /*00d0*/ 	.word	0x00005970


	//   ....[15]....
        /*00d4*/ 	.word	0x000059a0


	//   ....[16]....
        /*00d8*/ 	.word	0x000059f0


	//   ....[17]....
        /*00dc*/ 	.word	0x00005a00


	//----- nvinfo : EIATTR_REG_RECONFIG
	.align		4
.L_33:
        /*00e0*/ 	.byte	0x01, 0x54
	.zero		2


	//----- nvinfo : EIATTR_SYSCALL_OFFSETS
	.align		4
        /*00e4*/ 	.byte	0x04, 0x46
        /*00e6*/ 	.short	(.L_35 - .L_34)


	//   ....[0]....
.L_34:
        /*00e8*/ 	.word	0x000062e0


	//   ....[1]....
        /*00ec*/ 	.word	0x00006440


	//----- nvinfo : EIATTR_MBARRIER_INSTR_OFFSETS
	.align		4
.L_35:
        /*00f0*/ 	.byte	0x04, 0x39
        /*00f2*/ 	.short	(.L_37 - .L_36)


	//   ....[0]....
.L_36:
        /*00f4*/ 	.word	0x00000320
        /*00f8*/ 	.word	0x000000ff
        /*00fc*/ 	.word	0x0000c050
        /*0100*/ 	.short	0x0100
        /*0102*/ 	.byte	0x0b
	.zero		1


	//   ....[1]....
        /*0104*/ 	.word	0x00000330
        /*0108*/ 	.word	0x000000ff
        /*010c*/ 	.word	0x0000c060
        /*0110*/ 	.short	0x0100
        /*0112*/ 	.byte	0x0b
	.zero		1


	//   ....[2]....
        /*0114*/ 	.word	0x00000340
        /*0118*/ 	.word	0x000000ff
        /*011c*/ 	.word	0x0000c058
        /*0120*/ 	.short	0x0100
        /*0122*/ 	.byte	0x0b
	.zero		1


	//   ....[3]....
        /*0124*/ 	.word	0x00000350
        /*0128*/ 	.word	0x000000ff
        /*012c*/ 	.word	0x0000c068
        /*0130*/ 	.short	0x0100
        /*0132*/ 	.byte	0x0b
	.zero		1


	//   ....[4]....
        /*0134*/ 	.word	0x00000480
        /*0138*/ 	.word	0x000000ff
        /*013c*/ 	.word	0x0000c000
        /*0140*/ 	.short	0x0100
        /*0142*/ 	.byte	0x0b
	.zero		1


	//   ....[5]....
        /*0144*/ 	.word	0x00000490
        /*0148*/ 	.word	0x000000ff
        /*014c*/ 	.word	0x0000c028
        /*0150*/ 	.short	0x0100
        /*0152*/ 	.byte	0x0b
	.zero		1


	//   ....[6]....
        /*0154*/ 	.word	0x000004a0
        /*0158*/ 	.word	0x000000ff
        /*015c*/ 	.word	0x0000c008
        /*0160*/ 	.short	0x0100
        /*0162*/ 	.byte	0x0b
	.zero		1


	//   ....[7]....
        /*0164*/ 	.word	0x000004b0
        /*0168*/ 	.word	0x000000ff
        /*016c*/ 	.word	0x0000c030
        /*0170*/ 	.short	0x0100
        /*0172*/ 	.byte	0x0b
	.zero		1


	//   ....[8]....
        /*0174*/ 	.word	0x000004c0
        /*0178*/ 	.word	0x000000ff
        /*017c*/ 	.word	0x0000c010
        /*0180*/ 	.short	0x0100
        /*0182*/ 	.byte	0x0b
	.zero		1


	//   ....[9]....
        /*0184*/ 	.word	0x000004d0
        /*0188*/ 	.word	0x000000ff
        /*018c*/ 	.word	0x0000c038
        /*0190*/ 	.short	0x0100
        /*0192*/ 	.byte	0x0b
	.zero		1


	//   ....[10]....
        /*0194*/ 	.word	0x000004e0
        /*0198*/ 	.word	0x000000ff
        /*019c*/ 	.word	0x0000c018
        /*01a0*/ 	.short	0x0100
        /*01a2*/ 	.byte	0x0b
	.zero		1


	//   ....[11]....
        /*01a4*/ 	.word	0x000004f0
        /*01a8*/ 	.word	0x000000ff
        /*01ac*/ 	.word	0x0000c040
        /*01b0*/ 	.short	0x0100
        /*01b2*/ 	.byte	0x0b
	.zero		1


	//   ....[12]....
        /*01b4*/ 	.word	0x00000500
        /*01b8*/ 	.word	0x000000ff
        /*01bc*/ 	.word	0x0000c020
        /*01c0*/ 	.short	0x0100
        /*01c2*/ 	.byte	0x0b
	.zero		1


	//   ....[13]....
        /*01c4*/ 	.word	0x00000510
        /*01c8*/ 	.word	0x000000ff
        /*01cc*/ 	.word	0x0000c048
        /*01d0*/ 	.short	0x0100
        /*01d2*/ 	.byte	0x0b
	.zero		1


	//   ....[14]....
        /*01d4*/ 	.word	0x00000640
        /*01d8*/ 	.word	0x000000ff
        /*01dc*/ 	.word	0x0000c070
        /*01e0*/ 	.short	0x0100
        /*01e2*/ 	.byte	0x0b
	.zero		1


	//   ....[15]....
        /*01e4*/ 	.word	0x00000650
        /*01e8*/ 	.word	0x000000ff
        /*01ec*/ 	.word	0x0000c080
        /*01f0*/ 	.short	0x0100
        /*01f2*/ 	.byte	0x0b
	.zero		1


	//   ....[16]....
        /*01f4*/ 	.word	0x00000660
        /*01f8*/ 	.word	0x000000ff
        /*01fc*/ 	.word	0x0000c078
        /*0200*/ 	.short	0x0100
        /*0202*/ 	.byte	0x0b
	.zero		1


	//   ....[17]....
        /*0204*/ 	.word	0x00000670
        /*0208*/ 	.word	0x000000ff
        /*020c*/ 	.word	0x0000c088
        /*0210*/ 	.short	0x0100
        /*0212*/ 	.byte	0x0b
	.zero		1


	//   ....[18]....
        /*0214*/ 	.word	0x000007b0
        /*0218*/ 	.word	0x000000ff
        /*021c*/ 	.word	0x0000c090
        /*0220*/ 	.short	0x0100
        /*0222*/ 	.byte	0x08
	.zero		1


	//   ....[19]....
        /*0224*/ 	.word	0x000007c0
        /*0228*/ 	.word	0x000000ff
        /*022c*/ 	.word	0x0000c098
        /*0230*/ 	.short	0x0100
        /*0232*/ 	.byte	0x08
	.zero		1


	//   ....[20]....
        /*0234*/ 	.word	0x000007d0
        /*0238*/ 	.word	0x000000ff
        /*023c*/ 	.word	0x0000c0a0
        /*0240*/ 	.short	0x0100
        /*0242*/ 	.byte	0x08
	.zero		1


	//   ....[21]....
        /*0244*/ 	.word	0x000007e0
        /*0248*/ 	.word	0x000000ff
        /*024c*/ 	.word	0x0000c0a8
        /*0250*/ 	.short	0x0100
        /*0252*/ 	.byte	0x08
	.zero		1


	//   ....[22]....
        /*0254*/ 	.word	0x000008e0
        /*0258*/ 	.word	0x000000ff
        /*025c*/ 	.word	0x0000c0c0
        /*0260*/ 	.short	0x0100
        /*0262*/ 	.byte	0x0b
	.zero		1


	//   ....[23]....
        /*0264*/ 	.word	0x000008f0
        /*0268*/ 	.word	0x000000ff
        /*026c*/ 	.word	0x0000c0c8
        /*0270*/ 	.short	0x0100
        /*0272*/ 	.byte	0x0b
	.zero		1


	//   ....[24]....
        /*0274*/ 	.word	0x00000cf0
        /*0278*/ 	.word	0x000000ff
        /*027c*/ 	.word	0x0000c050
        /*0280*/ 	.short	0x010a
        /*0282*/ 	.byte	0x07
	.zero		1


	//   ....[25]....
        /*0284*/ 	.word	0x00000d40
        /*0288*/ 	.word	0x000000ff
        /*028c*/ 	.word	0x0000c000
        /*0290*/ 	.short	0x010a
        /*0292*/ 	.byte	0x25
	.zero		1


	//   ....[26]....
        /*0294*/ 	.word	0x00000dd0
        /*0298*/ 	.word	0x000000ff
        /*029c*/ 	.word	0x00000000
        /*02a0*/ 	.short	0x010a
        /*02a2*/ 	.byte	0x0a
	.zero		1


	//   ....[27]....
        /*02a4*/ 	.word	0x00002c30
        /*02a8*/ 	.word	0x0000000c
        /*02ac*/ 	.word	0x00000000
        /*02b0*/ 	.short	0x0101
        /*02b2*/ 	.byte	0x0f
	.zero		1


	//   ....[28]....
        /*02b4*/ 	.word	0x00002e50
        /*02b8*/ 	.word	0x000000ff
        /*02bc*/ 	.word	0x0000c008
        /*02c0*/ 	.short	0x010a
        /*02c2*/ 	.byte	0x25
	.zero		1


	//   ....[29]....
        /*02c4*/ 	.word	0x00003160
        /*02c8*/ 	.word	0x000000ff
        /*02cc*/ 	.word	0x00000000
        /*02d0*/ 	.short	0x0101
        /*02d2*/ 	.byte	0x07
	.zero		1


	//   ....[30]....
        /*02d4*/ 	.word	0x000032a0
        /*02d8*/ 	.word	0x000000ff
        /*02dc*/ 	.word	0x0000c000
        /*02e0*/ 	.short	0x010a
        /*02e2*/ 	.byte	0x06
	.zero		1


	//   ....[31]....
        /*02e4*/ 	.word	0x00005190
        /*02e8*/ 	.word	0x000000ff
        /*02ec*/ 	.word	0x0000c000
        /*02f0*/ 	.short	0x010a
        /*02f2*/ 	.byte	0x06
	.zero		1


	//   ....[32]....
        /*02f4*/ 	.word	0x000054c0
        /*02f8*/ 	.word	0x000000ff
        /*02fc*/ 	.word	0x0000c000
        /*0300*/ 	.short	0x010a
        /*0302*/ 	.byte	0x06
	.zero		1


	//   ....[33]....
        /*0304*/ 	.word	0x000057c0
        /*0308*/ 	.word	0x000000ff
        /*030c*/ 	.word	0x00000000
        /*0310*/ 	.short	0x0101
        /*0312*/ 	.byte	0x06
	.zero		1


	//   ....[34]....
        /*0314*/ 	.word	0x00005870
        /*0318*/ 	.word	0x000000ff
        /*031c*/ 	.word	0x00000000
        /*0320*/ 	.short	0x0101
        /*0322*/ 	.byte	0x06
	.zero		1


	//   ....[35]....
        /*0324*/ 	.word	0x00005e90
        /*0328*/ 	.word	0x000000ff
        /*032c*/ 	.word	0x0000c098
        /*0330*/ 	.short	0x010a
        /*0332*/ 	.byte	0x04
	.zero		1


	//   ....[36]....
        /*0334*/ 	.word	0x00006910
        /*0338*/ 	.word	0x00000000
        /*033c*/ 	.word	0x0000c090
        /*0340*/ 	.short	0x0101
        /*0342*/ 	.byte	0x25
	.zero		1


	//   ....[37]....
        /*0344*/ 	.word	0x00006a60
        /*0348*/ 	.word	0x00000003
        /*034c*/ 	.word	0x0000c060
        /*0350*/ 	.short	0x010a
        /*0352*/ 	.byte	0x3f
	.zero		1


	//   ....[38]....
        /*0354*/ 	.word	0x00006cc0
        /*0358*/ 	.word	0x00000005
        /*035c*/ 	.word	0x0000c028
        /*0360*/ 	.short	0x010a
        /*0362*/ 	.byte	0x3f
	.zero		1


	//   ....[39]....
        /*0364*/ 	.word	0x00006f00
        /*0368*/ 	.word	0x00000004
        /*036c*/ 	.word	0x0000c060
        /*0370*/ 	.short	0x010a
        /*0372*/ 	.byte	0x3f
	.zero		1


	//   ....[40]....
        /*0374*/ 	.word	0x00007170
        /*0378*/ 	.word	0x00000003
        /*037c*/ 	.word	0x0000c028
        /*0380*/ 	.short	0x010a
        /*0382*/ 	.byte	0x3f
	.zero		1


	//   ....[41]....
        /*0384*/ 	.word	0x000074a0
        /*0388*/ 	.word	0x00000006
        /*038c*/ 	.word	0x0000c028
        /*0390*/ 	.short	0x010a
        /*0392*/ 	.byte	0x3f
	.zero		1


	//   ....[42]....
        /*0394*/ 	.word	0x00007710
        /*0398*/ 	.word	0x00000006
        /*039c*/ 	.word	0x0000c028
        /*03a0*/ 	.short	0x010a
        /*03a2*/ 	.byte	0x3f
	.zero		1


	//   ....[43]....
        /*03a4*/ 	.word	0x00007970
        /*03a8*/ 	.word	0x00000003
        /*03ac*/ 	.word	0x0000c050
        /*03b0*/ 	.short	0x010a
        /*03b2*/ 	.byte	0x3f
	.zero		1


	//   ....[44]....
        /*03b4*/ 	.word	0x000079d0
        /*03b8*/ 	.word	0x00000003
        /*03bc*/ 	.word	0x0000c000
        /*03c0*/ 	.short	0x010a
        /*03c2*/ 	.byte	0x3f
	.zero		1


	//   ....[45]....
        /*03c4*/ 	.word	0x00007a30
        /*03c8*/ 	.word	0x00000003
        /*03cc*/ 	.word	0x00000000
        /*03d0*/ 	.short	0x010a
        /*03d2*/ 	.byte	0x3f
	.zero		1


	//   ....[46]....
        /*03d4*/ 	.word	0x00007a90
        /*03d8*/ 	.word	0x00000005
        /*03dc*/ 	.word	0x0000c008
        /*03e0*/ 	.short	0x010a
        /*03e2*/ 	.byte	0x3f
	.zero		1


	//   ....[47]....
        /*03e4*/ 	.word	0x00007af0
        /*03e8*/ 	.word	0x00000004
        /*03ec*/ 	.word	0x0000c000
        /*03f0*/ 	.short	0x010a
        /*03f2*/ 	.byte	0x3f
	.zero		1


	//   ....[48]....
        /*03f4*/ 	.word	0x00007b50
        /*03f8*/ 	.word	0x00000006
        /*03fc*/ 	.word	0x0000c000
        /*0400*/ 	.short	0x010a
        /*0402*/ 	.byte	0x3f
	.zero		1


	//   ....[49]....
        /*0404*/ 	.word	0x00007bb0
        /*0408*/ 	.word	0x00000003
        /*040c*/ 	.word	0x0000c098
        /*0410*/ 	.short	0x010a
        /*0412*/ 	.byte	0x3f
	.zero		1


	//   ....[50]....
        /*0414*/ 	.word	0x00007c00
        /*0418*/ 	.word	0x00000003
        /*041c*/ 	.word	0x0000c060
        /*0420*/ 	.short	0x010a
        /*0422*/ 	.byte	0x3f
	.zero		1


	//   ....[51]....
        /*0424*/ 	.word	0x00007c50
        /*0428*/ 	.word	0x00000005
        /*042c*/ 	.word	0x0000c028
        /*0430*/ 	.short	0x010a
        /*0432*/ 	.byte	0x3f
	.zero		1


	//   ....[52]....
        /*0434*/ 	.word	0x00007ca0
        /*0438*/ 	.word	0x00000004
        /*043c*/ 	.word	0x0000c060
        /*0440*/ 	.short	0x010a
        /*0442*/ 	.byte	0x3f
	.zero		1


	//   ....[53]....
        /*0444*/ 	.word	0x00007cf0
        /*0448*/ 	.word	0x00000003
        /*044c*/ 	.word	0x0000c028
        /*0450*/ 	.short	0x010a
        /*0452*/ 	.byte	0x3f
	.zero		1


	//   ....[54]....
        /*0454*/ 	.word	0x00007d40
        /*0458*/ 	.word	0x00000006
        /*045c*/ 	.word	0x0000c028
        /*0460*/ 	.short	0x010a
        /*0462*/ 	.byte	0x3f
	.zero		1


	//   ....[55]....
        /*0464*/ 	.word	0x00007d90
        /*0468*/ 	.word	0x00000006
        /*046c*/ 	.word	0x0000c028
        /*0470*/ 	.short	0x010a
        /*0472*/ 	.byte	0x3f
	.zero		1


	//----- nvinfo : EIATTR_NUM_MBARRIERS
	.align		4
.L_37:
        /*0474*/ 	.byte	0x03, 0x38
        /*0476*/ 	.short	0x0018


	//----- nvinfo : EIATTR_EXIT_INSTR_OFFSETS
	.align		4
        /*0478*/ 	.byte	0x04, 0x1c
        /*047a*/ 	.short	(.L_39 - .L_38)


	//   ....[0]....
.L_38:
        /*047c*/ 	.word	0x00000990


	//   ....[1]....
        /*0480*/ 	.word	0x00006920


	//   ....[2]....
        /*0484*/ 	.word	0x00006960


	//   ....[3]....
        /*0488*/ 	.word	0x00007370


	//   ....[4]....
        /*048c*/ 	.word	0x00007950


	//----- nvinfo : EIATTR_MAX_THREADS
	.align		4
.L_39:
        /*0490*/ 	.byte	0x04, 0x05
        /*0492*/ 	.short	(.L_41 - .L_40)
.L_40:
        /*0494*/ 	.word	0x00000180
        /*0498*/ 	.word	0x00000001
        /*049c*/ 	.word	0x00000001


	//----- nvinfo : EIATTR_CRS_STACK_SIZE
	.align		4
.L_41:
        /*04a0*/ 	.byte	0x04, 0x1e
        /*04a2*/ 	.short	(.L_43 - .L_42)
.L_42:
        /*04a4*/ 	.word	0x00000000


	//----- nvinfo : EIATTR_CBANK_PARAM_SIZE
	.align		4
.L_43:
        /*04a8*/ 	.byte	0x03, 0x19
        /*04aa*/ 	.short	0x0870


	//----- nvinfo : EIATTR_PARAM_CBANK
	.align		4
        /*04ac*/ 	.byte	0x04, 0x0a
        /*04ae*/ 	.short	(.L_45 - .L_44)
	.align		4
.L_44:
        /*04b0*/ 	.word	index@(.nv.constant0._ZN7cutlass13device_kernelINS_4fmha6kernel28FmhaKernelTmaWarpSpecializedINS1_10collective30FmhaMainloopTmaWarpSpecializedINS_6half_tEffN4cute5tupleIJNS7_1CILi128EEESA_NS9_ILi32EEEEEENS8_IJiNS9_ILi1EEENS8_IJiiEEEEEESF_SF_NS4_13DefaultFusionEJEEENS4_15FmhaFwdEpilogueIS6_fNS8_IJNS9_ILi64EEESB_SA_EEEEENS2_23IndividualTileSchedulerEJEEEEEvNT_6ParamsE)
        /*04b4*/ 	.short	0x0210
        /*04b6*/ 	.short	0x0870


	//----- nvinfo : EIATTR_SW_WAR
	.align		4
.L_45:
        /*04b8*/ 	.byte	0x04, 0x36
        /*04ba*/ 	.short	(.L_47 - .L_46)
.L_46:
        /*04bc*/ 	.word	0x00000008
.L_47:


//--------------------- .nv.callgraph             --------------------------
	.section	.nv.callgraph,"",@"SHT_CUDA_CALLGRAPH"
	.align	4
	.sectionentsize	8
	.align		4
        /*0000*/ 	.word	0x00000000
	.align		4
        /*0004*/ 	.word	0xffffffff
	.align		4
        /*0008*/ 	.word	index@(_ZN7cutlass13device_kernelINS_4fmha6kernel28FmhaKernelTmaWarpSpecializedINS1_10collective30FmhaMainloopTmaWarpSpecializedINS_6half_tEffN4cute5tupleIJNS7_1CILi128EEESA_NS9_ILi32EEEEEENS8_IJiNS9_ILi1EEENS8_IJiiEEEEEESF_SF_NS4_13DefaultFusionEJEEENS4_15FmhaFwdEpilogueIS6_fNS8_IJNS9_ILi64EEESB_SA_EEEEENS2_23IndividualTileSchedulerEJEEEEEvNT_6ParamsE)
	.align		4
        /*000c*/ 	.word	index@(__assertfail)
	.align		4
        /*0010*/ 	.word	0x00000000
	.align		4
        /*0014*/ 	.word	0xfffffffe
	.align		4
        /*0018*/ 	.word	0x00000000
	.align		4
        /*001c*/ 	.word	0xfffffffd
	.align		4
        /*0020*/ 	.word	0x00000000
	.align		4
        /*0024*/ 	.word	0xfffffffc


//--------------------- .nv.constant4             --------------------------
	.section	.nv.constant4,"a",@progbits
	.align	8
	.align		8
.nv.constant4:
        /*0000*/ 	.dword	__assertfail
	.align		8
        /*0008*/ 	.dword	__unnamed_1
	.align		8
        /*0010*/ 	.dword	_ZN39_INTERNAL_f720818e_4_k_cu_1ddeedff_27904cuda3std3__45__cpo5beginE
	.align		8
        /*0018*/ 	.dword	_ZN39_INTERNAL_f720818e_4_k_cu_1ddeedff_27904cuda3std3__45__cpo3endE
	.align		8
        /*0020*/ 	.dword	_ZN39_INTERNAL_f720818e_4_k_cu_1ddeedff_27904cuda3std3__45__cpo6cbeginE
	.align		8
        /*0028*/ 	.dword	_ZN39_INTERNAL_f720818e_4_k_cu_1ddeedff_27904cuda3std3__45__cpo4cendE
	.align		8
        /*0030*/ 	.dword	_ZN39_INTERNAL_f720818e_4_k_cu_1ddeedff_27904cuda3std3__441_GLOBAL__N__f720818e_4_k_cu_1ddeedff_27906ignoreE
	.align		8
        /*0038*/ 	.dword	_ZN39_INTERNAL_f720818e_4_k_cu_1ddeedff_27904cuda3std3__419piecewise_constructE
	.align		8
        /*0040*/ 	.dword	_ZN39_INTERNAL_f720818e_4_k_cu_1ddeedff_27904cuda3std3__48in_placeE
	.align		8
        /*0048*/ 	.dword	_ZN39_INTERNAL_f720818e_4_k_cu_1ddeedff_27904cuda3std6ranges3__45__cpo4swapE
	.align		8
        /*0050*/ 	.dword	_ZN39_INTERNAL_f720818e_4_k_cu_1ddeedff_27904cuda3std6ranges3__45__cpo9iter_moveE
	.align		8
        /*0058*/ 	.dword	_ZN39_INTERNAL_f720818e_4_k_cu_1ddeedff_27904cute7productE
	.align		8
        /*0060*/ 	.dword	_ZN39_INTERNAL_f720818e_4_k_cu_1ddeedff_27904cute1_E
	.align		8
        /*0068*/ 	.dword	$str$24
	.align		8
        /*0070*/ 	.dword	$str$25


//--------------------- .text._ZN7cutlass13device_kernelINS_4fmha6kernel28FmhaKernelTmaWarpSpecializedINS1_10collective30FmhaMainloopTmaWarpSpecializedINS_6half_tEffN4cute5tupleIJNS7_1CILi128EEESA_NS9_ILi32EEEEEENS8_IJiNS9_ILi1EEENS8_IJiiEEEEEESF_SF_NS4_13DefaultFusionEJEEENS4_15FmhaFwdEpilogueIS6_fNS8_IJNS9_ILi64EEESB_SA_EEEEENS2_23IndividualTileSchedulerEJEEEEEvNT_6ParamsE --------------------------
	.section	.text._ZN7cutlass13device_kernelINS_4fmha6kernel28FmhaKernelTmaWarpSpecializedINS1_10collective30FmhaMainloopTmaWarpSpecializedINS_6half_tEffN4cute5tupleIJNS7_1CILi128EEESA_NS9_ILi32EEEEEENS8_IJiNS9_ILi1EEENS8_IJiiEEEEEESF_SF_NS4_13DefaultFusionEJEEENS4_15FmhaFwdEpilogueIS6_fNS8_IJNS9_ILi64EEESB_SA_EEEEENS2_23IndividualTileSchedulerEJEEEEEvNT_6ParamsE,"ax",@progbits
	.align	128
.text._ZN7cutlass13device_kernelINS_4fmha6kernel28FmhaKernelTmaWarpSpecializedINS1_10collective30FmhaMainloopTmaWarpSpecializedINS_6half_tEffN4cute5tupleIJNS7_1CILi128EEESA_NS9_ILi32EEEEEENS8_IJiNS9_ILi1EEENS8_IJiiEEEEEESF_SF_NS4_13DefaultFusionEJEEENS4_15FmhaFwdEpilogueIS6_fNS8_IJNS9_ILi64EEESB_SA_EEEEENS2_23IndividualTileSchedulerEJEEEEEvNT_6ParamsE:
        .type           _ZN7cutlass13device_kernelINS_4fmha6kernel28FmhaKernelTmaWarpSpecializedINS1_10collective30FmhaMainloopTmaWarpSpecializedINS_6half_tEffN4cute5tupleIJNS7_1CILi128EEESA_NS9_ILi32EEEEEENS8_IJiNS9_ILi1EEENS8_IJiiEEEEEESF_SF_NS4_13DefaultFusionEJEEENS4_15FmhaFwdEpilogueIS6_fNS8_IJNS9_ILi64EEESB_SA_EEEEENS2_23IndividualTileSchedulerEJEEEEEvNT_6ParamsE,@function
        .size           _ZN7cutlass13device_kernelINS_4fmha6kernel28FmhaKernelTmaWarpSpecializedINS1_10collective30FmhaMainloopTmaWarpSpecializedINS_6half_tEffN4cute5tupleIJNS7_1CILi128EEESA_NS9_ILi32EEEEEENS8_IJiNS9_ILi1EEENS8_IJiiEEEEEESF_SF_NS4_13DefaultFusionEJEEENS4_15FmhaFwdEpilogueIS6_fNS8_IJNS9_ILi64EEESB_SA_EEEEENS2_23IndividualTileSchedulerEJEEEEEvNT_6ParamsE,(.L_x_104 - _ZN7cutlass13device_kernelINS_4fmha6kernel28FmhaKernelTmaWarpSpecializedINS1_10collective30FmhaMainloopTmaWarpSpecializedINS_6half_tEffN4cute5tupleIJNS7_1CILi128EEESA_NS9_ILi32EEEEEENS8_IJiNS9_ILi1EEENS8_IJiiEEEEEESF_SF_NS4_13DefaultFusionEJEEENS4_15FmhaFwdEpilogueIS6_fNS8_IJNS9_ILi64EEESB_SA_EEEEENS2_23IndividualTileSchedulerEJEEEEEvNT_6ParamsE)
        .other          _ZN7cutlass13device_kernelINS_4fmha6kernel28FmhaKernelTmaWarpSpecializedINS1_10collective30FmhaMainloopTmaWarpSpecializedINS_6half_tEffN4cute5tupleIJNS7_1CILi128EEESA_NS9_ILi32EEEEEENS8_IJiNS9_ILi1EEENS8_IJiiEEEEEESF_SF_NS4_13DefaultFusionEJEEENS4_15FmhaFwdEpilogueIS6_fNS8_IJNS9_ILi64EEESB_SA_EEEEENS2_23IndividualTileSchedulerEJEEEEEvNT_6ParamsE,@"STO_CUDA_ENTRY STV_DEFAULT"
_ZN7cutlass13device_kernelINS_4fmha6kernel28FmhaKernelTmaWarpSpecializedINS1_10collective30FmhaMainloopTmaWarpSpecializedINS_6half_tEffN4cute5tupleIJNS7_1CILi128EEESA_NS9_ILi32EEEEEENS8_IJiNS9_ILi1EEENS8_IJiiEEEEEESF_SF_NS4_13DefaultFusionEJEEENS4_15FmhaFwdEpilogueIS6_fNS8_IJNS9_ILi64EEESB_SA_EEEEENS2_23IndividualTileSchedulerEJEEEEEvNT_6ParamsE:
[----:B------:R-:W1:Y:S01]  /*0000*/  LDC R1, c[0x0][0x28] ;  /* 0x00000a00ff017b82 */ /* 0x000e620000000800 */
[----:B------:R-:W2:Y:S01]  /*0010*/  S2R R6, SR_TID.X ;  /* 0x0000000000067919 */ /* 0x000ea20000002100 */
[----:B------:R-:W-:Y:S01]  /*0020*/  ELECT P1, URZ, PT ;  /* 0x00000000003f782f */ /* 0x000fe20003820000 */
[----:B------:R-:W-:Y:S01]  /*0030*/  BSSY B0, `(.L_x_0) ;  /* 0x0000017000007945 */ /* 0x000fe20003800000 */
[----:B--2---:R-:W-:-:S05]  /*0040*/  SHF.R.U32.HI R0, RZ, 0x5, R6 ;  /* 0x00000005ff007819 */ /* 0x004fca0000011606 */
[----:B------:R-:W2:Y:S02]  /*0050*/  SHFL.IDX PT, R2, R0, RZ, 0x1f ;  /* 0x00001fff00027589 */ /* 0x000ea400000e0000 */
[----:B--2---:R-:W-:Y:S02]  /*0060*/  R2UR UR4, R2 ;  /* 0x00000000020472ca */ /* 0x004fe400000e0000 */
[----:B------:R-:W-:-:S06]  /*0070*/  SHF.R.U32.HI R2, RZ, 0x7, R6 ;  /* 0x00000007ff027819 */ /* 0x000fcc0000011606 */
[----:B------:R-:W2:Y:S05]  /*0080*/  SHFL.IDX PT, R2, R2, RZ, 0x1f ;  /* 0x00001fff02027589 */ /* 0x000eaa00000e0000 */
[----:B------:R-:W-:Y:S02]  /*0090*/  USHF.R.S32.HI UR5, URZ, 0x1f, UR4 ;  /* 0x0000001f3f057899 */ /* 0x000fe40008011404 */
[----:B------:R-:W-:Y:S02]  /*00a0*/  ISETP.NE.OR P0, PT, RZ, UR4, !P1 ;  /* 0x00000004ff007c0c */ /* 0x000fe4000cf05670 */
[----:B------:R-:W-:-:S04]  /*00b0*/  ULEA.HI UR5, UR5, UR4, URZ, 0x2 ;  /* 0x0000000405057291 */ /* 0x000fc8000f8f103f */
[----:B------:R-:W-:-:S04]  /*00c0*/  ULOP3.LUT UR5, UR5, 0xfffffffc, URZ, 0xc0, !UPT ;  /* 0xfffffffc05057892 */ /* 0x000fc8000f8ec03f */
[----:B------:R-:W-:-:S03]  /*00d0*/  UIADD3 UR7, UR4, -UR5, URZ ;  /* 0x8000000504077290 */ /* 0x000fc6000fffe03f */
[----:B-1----:R-:W-:Y:S09]  /*00e0*/  @P0 BRA `(.L_x_1) ;  /* 0x00000000002c0947 */ /* 0x002ff20003800000 */
[----:B------:R-:W-:Y:S02]  /*00f0*/  ULDC.64 UR4, c[0x0][0x198] ;  /* 0x0000660000047ab9 */ /* 0x000fe40000000a00 */
[----:B------:R-:W-:Y:S02]  /*0100*/  UIADD3 UR8, UP0, UR4, 0xf0, URZ ;  /* 0x000000f004087890 */ /* 0x000fe4000ff1e03f */
[----:B------:R-:W-:Y:S02]  /*0110*/  UIADD3 UR10, UP1, UR4, 0x1f0, URZ ;  /* 0x000001f0040a7890 */ /* 0x000fe4000ff3e03f */
[----:B------:R-:W-:Y:S02]  /*0120*/  UIADD3 UR4, UP2, UR4, 0x2f0, URZ ;  /* 0x000002f004047890 */ /* 0x000fe4000ff5e03f */
[----:B------:R-:W-:Y:S02]  /*0130*/  UIADD3.X UR9, URZ, UR5, URZ, UP0, !UPT ;  /* 0x000000053f097290 */ /* 0x000fe400087fe43f */
[----:B------:R-:W-:-:S02]  /*0140*/  UIADD3.X UR11, URZ, UR5, URZ, UP1, !UPT ;  /* 0x000000053f0b7290 */ /* 0x000fc40008ffe43f */
[----:B------:R-:W-:-:S05]  /*0150*/  UIADD3.X UR5, URZ, UR5, URZ, UP2, !UPT ;  /* 0x000000053f057290 */ /* 0x000fca00097fe43f */
[----:B------:R1:W-:Y:S02]  /*0160*/  UTMACCTL.PF [UR8] ;  /* 0x00000000080079b9 */ /* 0x0003e40008040000 */
[----:B------:R1:W-:Y:S02]  /*0170*/  UTMACCTL.PF [UR10] ;  /* 0x000000000a0079b9 */ /* 0x0003e40008040000 */
[----:B------:R1:W-:Y:S02]  /*0180*/  UTMACCTL.PF [UR4] ;  /* 0x00000000040079b9 */ /* 0x0003e40008040000 */
[----:B-1----:R-:W-:Y:S01]  /*0190*/  NOP ;  /* 0x0000000000007918 */ /* 0x002fe20000000000 */
.L_x_1:
[----:B------:R-:W-:Y:S05]  /*01a0*/  BSYNC B0 ;  /* 0x0000000000007941 */ /* 0x000fea0003800000 */
.L_x_0:
[----:B------:R-:W1:Y:S01]  /*01b0*/  SHFL.IDX PT, R3, R0, RZ, 0x1f ;  /* 0x00001fff00037589 */ /* 0x000e6200000e0000 */
[----:B--2---:R-:W-:Y:S01]  /*01c0*/  R2UR UR36, R2 ;  /* 0x00000000022472ca */ /* 0x004fe200000e0000 */
[----:B------:R-:W-:-:S12]  /*01d0*/  UISETP.NE.AND UP0, UPT, UR7, 0x1, UPT ;  /* 0x000000010700788c */ /* 0x000fd8000bf05270 */
[----:B------:R-:W-:Y:S02]  /*01e0*/  UIADD3 UR10, UR36, -0x1, URZ ;  /* 0xffffffff240a7890 */ /* 0x000fe4000fffe03f */
[----:B------:R-:W-:Y:S02]  /*01f0*/  UISETP.EQ.AND UP0, UPT, UR36, URZ, !UP0 ;  /* 0x0000003f2400728c */ /* 0x000fe4000c702270 */
[----:B------:R-:W-:Y:S02]  /*0200*/  UISETP.GE.U32.AND UP1, UPT, UR10, 0x4, UPT ;  /* 0x000000040a00788c */ /* 0x000fe4000bf26070 */
[----:B------:R-:W-:Y:S01]  /*0210*/  USEL UR6, URZ, 0x1, !UP0 ;  /* 0x000000013f067887 */ /* 0x000fe2000c000000 */
[----:B-1----:R-:W-:-:S03]  /*0220*/  ISETP.NE.AND P0, PT, R3, RZ, PT ;  /* 0x000000ff0300720c */ /* 0x002fc60003f05270 */
[----:B------:R-:W-:-:S10]  /*0230*/  USEL UR6, UR6, 0x2, UP1 ;  /* 0x0000000206067887 */ /* 0x000fd40008800000 */
[----:B------:R-:W-:Y:S05]  /*0240*/  @P0 BRA `(.L_x_2) ;  /* 0x0000000000480947 */ /* 0x000fea0003800000 */
[----:B------:R-:W1:Y:S01]  /*0250*/  S2UR UR11, SR_CgaCtaId ;  /* 0x00000000000b79c3 */ /* 0x000e620000008800 */
[----:B------:R-:W-:Y:S01]  /*0260*/  UMOV UR4, 0x400 ;  /* 0x0000040000047882 */ /* 0x000fe20000000000 */
[----:B------:R-:W-:Y:S01]  /*0270*/  UMOV UR5, 0x1 ;  /* 0x0000000100057882 */ /* 0x000fe20000000000 */
[----:B------:R-:W-:Y:S01]  /*0280*/  UMOV UR8, 0x80 ;  /* 0x0000008000087882 */ /* 0x000fe20000000000 */
[----:B------:R-:W-:Y:S01]  /*0290*/  ELECT P0, URZ, PT ;  /* 0x00000000003f782f */ /* 0x000fe20003800000 */
[----:B------:R-:W-:-:S04]  /*02a0*/  UIADD3 UR8, -UR8, 0x100000, URZ ;  /* 0x0010000008087890 */ /* 0x000fc8000fffe13f */
[----:B------:R-:W-:Y:S02]  /*02b0*/  USHF.L.U32 UR9, UR8, 0xb, URZ ;  /* 0x0000000b08097899 */ /* 0x000fe4000800063f */
[----:B------:R-:W-:Y:S02]  /*02c0*/  USHF.L.U32 UR8, UR8, 0x1, URZ ;  /* 0x0000000108087899 */ /* 0x000fe4000800063f */
[----:B-1----:R-:W-:Y:S02]  /*02d0*/  ULEA UR11, UR11, UR4, 0x18 ;  /* 0x000000040b0b7291 */ /* 0x002fe4000f8ec03f */
[----:B------:R-:W-:-:S04]  /*02e0*/  UIADD3 UR4, -UR5, 0x100000, URZ ;  /* 0x0010000005047890 */ /* 0x000fc8000fffe13f */
[----:B------:R-:W-:Y:S02]  /*02f0*/  USHF.L.U32 UR5, UR4, 0xb, URZ ;  /* 0x0000000b04057899 */ /* 0x000fe4000800063f */
[----:B------:R-:W-:Y:S01]  /*0300*/  USHF.L.U32 UR4, UR4, 0x1, URZ ;  /* 0x0000000104047899 */ /* 0x000fe2000800063f */
[----:B------:R-:W1:Y:S11]  /*0310*/  FENCE.VIEW.ASYNC.S ;  /* 0x00000000000073c6 */ /* 0x000e760000000000 */
[----:B-1----:R1:W2:Y:S01]  /*0320*/  SYNCS.EXCH.64 URZ, [UR11+0xc050], UR4 ;  /* 0x00c050040b3f75b2 */ /* 0x0022a20008000100 */
[----:B------:R1:W3:Y:S01]  /*0330*/  SYNCS.EXCH.64 URZ, [UR11+0xc060], UR8 ;  /* 0x00c060080b3f75b2 */ /* 0x0002e20008000100 */
[----:B------:R1:W4:Y:S01]  /*0340*/  SYNCS.EXCH.64 URZ, [UR11+0xc058], UR4 ;  /* 0x00c058040b3f75b2 */ /* 0x0003220008000100 */
[----:B------:R1:W1:Y:S01]  /*0350*/  SYNCS.EXCH.64 URZ, [UR11+0xc068], UR8 ;  /* 0x00c068080b3f75b2 */ /* 0x0002620008000100 */
[----:B------:R-:W-:Y:S01]  /*0360*/  NOP ;  /* 0x0000000000007918 */ /* 0x000fe20000000000 */
.L_x_2:
[----:B------:R-:W5:Y:S01]  /*0370*/  SHFL.IDX PT, R2, R0, RZ, 0x1f ;  /* 0x00001fff00027589 */ /* 0x000f6200000e0000 */
[----:B------:R-:W-:Y:S01]  /*0380*/  NOP ;  /* 0x0000000000007918 */ /* 0x000fe20000000000 */
[----:B-----5:R-:W-:-:S13]  /*0390*/  ISETP.NE.AND P0, PT, R2, RZ, PT ;  /* 0x000000ff0200720c */ /* 0x020fda0003f05270 */
[----:B------:R-:W-:Y:S05]  /*03a0*/  @P0 BRA `(.L_x_3) ;  /* 0x0000000000600947 */ /* 0x000fea0003800000 */
[----:B-1----:R-:W1:Y:S01]  /*03b0*/  S2UR UR5, SR_CgaCtaId ;  /* 0x00000000000579c3 */ /* 0x002e620000008800 */
[----:B------:R-:W-:Y:S01]  /*03c0*/  UMOV UR4, 0x400 ;  /* 0x0000040000047882 */ /* 0x000fe20000000000 */
[----:B------:R-:W-:Y:S01]  /*03d0*/  UMOV UR8, 0x1 ;  /* 0x0000000100087882 */ /* 0x000fe20000000000 */
[----:B------:R-:W-:Y:S01]  /*03e0*/  UMOV UR12, 0x100 ;  /* 0x00000100000c7882 */ /* 0x000fe20000000000 */
[----:B------:R-:W-:-:S04]  /*03f0*/  UIADD3 UR8, -UR8, 0x100000, URZ ;  /* 0x0010000008087890 */ /* 0x000fc8000fffe13f */
[----:B------:R-:W-:Y:S02]  /*0400*/  USHF.L.U32 UR9, UR8, 0xb, URZ ;  /* 0x0000000b08097899 */ /* 0x000fe4000800063f */
[----:B------:R-:W-:Y:S01]  /*0410*/  USHF.L.U32 UR8, UR8, 0x1, URZ ;  /* 0x0000000108087899 */ /* 0x000fe2000800063f */
[----:B------:R-:W-:Y:S01]  /*0420*/  ELECT P0, URZ, PT ;  /* 0x00000000003f782f */ /* 0x000fe20003800000 */
[----:B-1----:R-:W-:Y:S02]  /*0430*/  ULEA UR11, UR5, UR4, 0x18 ;  /* 0x00000004050b7291 */ /* 0x002fe4000f8ec03f */
[----:B------:R-:W-:-:S04]  /*0440*/  UIADD3 UR4, -UR12, 0x100000, URZ ;  /* 0x001000000c047890 */ /* 0x000fc8000fffe13f */
[----:B------:R-:W-:Y:S02]  /*0450*/  USHF.L.U32 UR5, UR4, 0xb, URZ ;  /* 0x0000000b04057899 */ /* 0x000fe4000800063f */
[----:B------:R-:W-:Y:S01]  /*0460*/  USHF.L.U32 UR4, UR4, 0x1, URZ ;  /* 0x0000000104047899 */ /* 0x000fe2000800063f */
[----:B------:R-:W1:Y:S03]  /*0470*/  FENCE.VIEW.ASYNC.S ;  /* 0x00000000000073c6 */ /* 0x000e660000000000 */
[----:B-1----:R1:W1:Y:S08]  /*0480*/  SYNCS.EXCH.64 URZ, [UR11+0xc000], UR8 ;  /* 0x00c000080b3f75b2 */ /* 0x0022700008000100 */
[----:B------:R1:W1:Y:S01]  /*0490*/  SYNCS.EXCH.64 URZ, [UR11+0xc028], UR4 ;  /* 0x00c028040b3f75b2 */ /* 0x0002620008000100 */
        /* <DEDUP_REMOVED lines=8> */
[----:B------:R-:W-:Y:S01]  /*0520*/  NOP ;  /* 0x0000000000007918 */ /* 0x000fe20000000000 */
.L_x_3:
        /* <DEDUP_REMOVED lines=21> */
[----:B------:R-:W-:Y:S01]  /*0680*/  NOP ;  /* 0x0000000000007918 */ /* 0x000fe20000000000 */
.L_x_4:
[----:B------:R-:W5:Y:S01]  /*0690*/  SHFL.IDX PT, R2, R0, RZ, 0x1f ;  /* 0x00001fff00027589 */ /* 0x000f6200000e0000 */
[----:B------:R-:W-:Y:S01]  /*06a0*/  ELECT P0, URZ, PT ;  /* 0x00000000003f782f */ /* 0x000fe20003800000 */
[----:B------:R-:W-:Y:S01]  /*06b0*/  NOP ;  /* 0x0000000000007918 */ /* 0x000fe20000000000 */
[----:B-1----:R-:W-:Y:S02]  /*06c0*/  UMOV UR4, 0x80 ;  /* 0x0000008000047882 */ /* 0x002fe40000000000 */
[C---:B-----5:R-:W-:Y:S02]  /*06d0*/  ISETP.NE.OR P0, PT, R2.reuse, RZ, !P0 ;  /* 0x000000ff0200720c */ /* 0x060fe40004705670 */
[----:B------:R-:W-:-:S11]  /*06e0*/  ISETP.NE.AND P2, PT, R2, RZ, PT ;  /* 0x000000ff0200720c */ /* 0x000fd60003f45270 */
[----:B------:R-:W-:Y:S01]  /*06f0*/  VOTEU.ALL UP0, P0 ;  /* 0x00000000003f7886 */ /* 0x000fe20000000000 */
[----:B------:R-:W-:Y:S01]  /*0700*/  VOTEU.ALL UP1, P0 ;  /* 0x00000000003f7886 */ /* 0x000fe20000020000 */
[----:B------:R-:W-:Y:S01]  /*0710*/  VOTEU.ALL UP2, P0 ;  /* 0x00000000003f7886 */ /* 0x000fe20000040000 */
[----:B------:R-:W-:Y:S02]  /*0720*/  VOTEU.ALL UP3, P0 ;  /* 0x00000000003f7886 */ /* 0x000fe40000060000 */
[----:B------:R-:W1:Y:S01]  /*0730*/  @!UP0 S2UR UR9, SR_CgaCtaId ;  /* 0x00000000000989c3 */ /* 0x000e620000008800 */
[----:B------:R-:W-:Y:S01]  /*0740*/  @!UP0 UMOV UR8, 0x400 ;  /* 0x0000040000088882 */ /* 0x000fe20000000000 */
[----:B------:R-:W-:-:S04]  /*0750*/  @!UP0 UIADD3 UR4, -UR4, 0x100000, URZ ;  /* 0x0010000004048890 */ /* 0x000fc8000fffe13f */
[----:B------:R-:W-:Y:S02]  /*0760*/  @!UP0 USHF.L.U32 UR5, UR4, 0xb, URZ ;  /* 0x0000000b04058899 */ /* 0x000fe4000800063f */
[----:B------:R-:W-:Y:S02]  /*0770*/  @!UP0 USHF.L.U32 UR4, UR4, 0x1, URZ ;  /* 0x0000000104048899 */ /* 0x000fe4000800063f */
[----:B-1----:R-:W-:Y:S01]  /*0780*/  @!UP0 ULEA UR8, UR9, UR8, 0x18 ;  /* 0x0000000809088291 */ /* 0x002fe2000f8ec03f */
[----:B------:R-:W-:Y:S01]  /*0790*/  VOTEU.ALL UP0, P0 ;  /* 0x00000000003f7886 */ /* 0x000fe20000000000 */
[----:B------:R-:W1:Y:S10]  /*07a0*/  FENCE.VIEW.ASYNC.S ;  /* 0x00000000000073c6 */ /* 0x000e740000000000 */
[----:B-1----:R1:W1:Y:S01]  /*07b0*/  @!UP0 SYNCS.EXCH.64 URZ, [UR8+0xc090], UR4 ;  /* 0x00c09004083f85b2 */ /* 0x0022620008000100 */
[----:B------:R1:W1:Y:S01]  /*07c0*/  @!UP1 SYNCS.EXCH.64 URZ, [UR8+0xc098], UR4 ;  /* 0x00c09804083f95b2 */ /* 0x0002620008000100 */
[----:B------:R1:W1:Y:S01]  /*07d0*/  @!UP2 SYNCS.EXCH.64 URZ, [UR8+0xc0a0], UR4 ;  /* 0x00c0a004083fa5b2 */ /* 0x0002620008000100 */
[----:B------:R1:W1:Y:S01]  /*07e0*/  @!UP3 SYNCS.EXCH.64 URZ, [UR8+0xc0a8], UR4 ;  /* 0x00c0a804083fb5b2 */ /* 0x0002620008000100 */
[----:B------:R-:W-:Y:S01]  /*07f0*/  NOP ;  /* 0x0000000000007918 */ /* 0x000fe20000000000 */
[----:B------:R-:W-:Y:S05]  /*0800*/  @P2 BRA `(.L_x_5) ;  /* 0x0000000000402947 */ /* 0x000fea0003800000 */
[----:B-1----:R-:W1:Y:S01]  /*0810*/  S2UR UR5, SR_CgaCtaId ;  /* 0x00000000000579c3 */ /* 0x002e620000008800 */
[----:B------:R-:W-:Y:S01]  /*0820*/  UMOV UR4, 0x400 ;  /* 0x0000040000047882 */ /* 0x000fe20000000000 */
[----:B------:R-:W-:Y:S01]  /*0830*/  UMOV UR8, 0x20 ;  /* 0x0000002000087882 */ /* 0x000fe20000000000 */
[----:B------:R-:W-:Y:S01]  /*0840*/  UMOV UR9, 0x80 ;  /* 0x0000008000097882 */ /* 0x000fe20000000000 */
[----:B------:R-:W-:Y:S01]  /*0850*/  ELECT P0, URZ, PT ;  /* 0x00000000003f782f */ /* 0x000fe20003800000 */
[----:B-1----:R-:W-:Y:S02]  /*0860*/  ULEA UR11, UR5, UR4, 0x18 ;  /* 0x00000004050b7291 */ /* 0x002fe4000f8ec03f */
[----:B------:R-:W-:-:S04]  /*0870*/  UIADD3 UR4, -UR8, 0x100000, URZ ;  /* 0x0010000008047890 */ /* 0x000fc8000fffe13f */
[----:B------:R-:W-:Y:S02]  /*0880*/  USHF.L.U32 UR5, UR4, 0xb, URZ ;  /* 0x0000000b04057899 */ /* 0x000fe4000800063f */
[----:B------:R-:W-:Y:S02]  /*0890*/  USHF.L.U32 UR4, UR4, 0x1, URZ ;  /* 0x0000000104047899 */ /* 0x000fe4000800063f */
[----:B------:R-:W-:-:S04]  /*08a0*/  UIADD3 UR8, -UR9, 0x100000, URZ ;  /* 0x0010000009087890 */ /* 0x000fc8000fffe13f */
[----:B------:R-:W-:Y:S02]  /*08b0*/  USHF.L.U32 UR9, UR8, 0xb, URZ ;  /* 0x0000000b08097899 */ /* 0x000fe4000800063f */
[----:B------:R-:W-:Y:S01]  /*08c0*/  USHF.L.U32 UR8, UR8, 0x1, URZ ;  /* 0x0000000108087899 */ /* 0x000fe2000800063f */
[----:B------:R-:W1:Y:S03]  /*08d0*/  FENCE.VIEW.ASYNC.S ;  /* 0x00000000000073c6 */ /* 0x000e660000000000 */
[----:B-1----:R1:W1:Y:S08]  /*08e0*/  SYNCS.EXCH.64 URZ, [UR11+0xc0c0], UR4 ;  /* 0x00c0c0040b3f75b2 */ /* 0x0022700008000100 */
[----:B------:R1:W1:Y:S01]  /*08f0*/  SYNCS.EXCH.64 URZ, [UR11+0xc0c8], UR8 ;  /* 0x00c0c8080b3f75b2 */ /* 0x0002620008000100 */
[----:B------:R-:W-:Y:S01]  /*0900*/  NOP ;  /* 0x0000000000007918 */ /* 0x000fe20000000000 */
.L_x_5:
[----:B------:R-:W-:Y:S01]  /*0910*/  ISETP.NE.AND P0, PT, RZ, UR36, PT ;  /* 0x00000024ff007c0c */ /* 0x000fe2000bf05270 */
[----:B------:R-:W-:Y:S01]  /*0920*/  NOP ;  /* 0x0000000000007918 */ /* 0x000fe20000000000 */
[----:B------:R-:W-:Y:S01]  /*0930*/  MOV R0, UR7 ;  /* 0x0000000700007c02 */ /* 0x000fe20008000f00 */
[----:B-1234-:R-:W-:Y:S03]  /*0940*/  BAR.SYNC.DEFER_BLOCKING 0x0 ;  /* 0x0000000000007b1d */ /* 0x01efe60000010000 */
[----:B------:R-:W-:-:S07]  /*0950*/  ISETP.EQ.AND P2, PT, R0, 0x1, P1 ;  /* 0x000000010000780c */ /* 0x000fce0000f42270 */
[----:B------:R-:W-:Y:S06]  /*0960*/  @!P0 BRA `(.L_x_6) ;  /* 0x0000005c00f08947 */ /* 0x000fec0003800000 */
[----:B------:R-:W-:-:S06]  /*0970*/  UISETP.GT.U32.AND UP0, UPT, UR10, 0x3, UPT ;  /* 0x000000030a00788c */ /* 0x000fcc000bf04070 */
[----:B------:R-:W-:-:S13]  /*0980*/  PLOP3.LUT P0, PT, PT, PT, UP0, 0x80, 0x0 ;  /* 0x000000000000781c */ /* 0x000fda0003f0f008 */
[----:B------:R-:W-:Y:S05]  /*0990*/  @P0 EXIT ;  /* 0x000000000000094d */ /* 0x000fea0003800000 */
.L_x_7:
[----:B------:R-:W-:-:S08]  /*09a0*/  NOP ;  /* 0x0000000000007918 */ /* 0x000fd00000000000 */
[----:B------:R-:W1:Y:S02]  /*09b0*/  USETMAXREG.TRY_ALLOC.CTAPOOL UP0, 0xf0 ;  /* 0x000000f0000079c8 */ /* 0x000e640008000600 */
[----:B-1----:R-:W-:-:S13]  /*09c0*/  PLOP3.LUT P0, PT, PT, PT, UP0, 0x80, 0x0 ;  /* 0x000000000000781c */ /* 0x002fda0003f0f008 */
[----:B------:R-:W-:Y:S05]  /*09d0*/  @!P0 BRA `(.L_x_7) ;  /* 0xfffffffc00f08947 */ /* 0x000fea000383ffff */
[----:B------:R-:W-:Y:S01]  /*09e0*/  UISETP.NE.AND UP0, UPT, UR36, 0x1, UPT ;  /* 0x000000012400788c */ /* 0x000fe2000bf05270 */
[----:B------:R-:W1:Y:S01]  /*09f0*/  S2UR UR42, SR_CTAID.X ;  /* 0x00000000002a79c3 */ /* 0x000e620000002500 */
[----:B------:R-:W-:Y:S01]  /*0a00*/  UMOV UR4, URZ ;  /* 0x0000003f00047c82 */ /* 0x000fe20008000000 */
[----:B------:R-:W-:-:S03]  /*0a10*/  UMOV UR5, URZ ;  /* 0x0000003f00057c82 */ /* 0x000fc60008000000 */
[----:B------:R-:W-:-:S13]  /*0a20*/  PLOP3.LUT P0, PT, PT, PT, UP0, 0x80, 0x0 ;  /* 0x000000000000781c */ /* 0x000fda0003f0f008 */
[----:B------:R-:W-:Y:S05]  /*0a30*/  @!P0 BRA `(.L_x_8) ;  /* 0x00000000003c8947 */ /* 0x000fea0003800000 */
[----:B------:R-:W-:Y:S01]  /*0a40*/  UISETP.NE.AND UP0, UPT, UR36, 0x2, UPT ;  /* 0x000000022400788c */ /* 0x000fe2000bf05270 */
[----:B------:R-:W-:-:S05]  /*0a50*/  UMOV UR5, 0x1 ;  /* 0x0000000100057882 */ /* 0x000fca0000000000 */
[----:B------:R-:W-:-:S13]  /*0a60*/  PLOP3.LUT P1, PT, PT, PT, UP0, 0x80, 0x0 ;  /* 0x000000000000781c */ /* 0x000fda0003f2f008 */
[----:B------:R-:W-:Y:S05]  /*0a70*/  @!P1 BRA `(.L_x_8) ;  /* 0x00000000002c9947 */ /* 0x000fea0003800000 */
[----:B------:R-:W-:-:S06]  /*0a80*/  UISETP.NE.AND UP0, UPT, UR36, 0x3, UPT ;  /* 0x000000032400788c */ /* 0x000fcc000bf05270 */
[----:B------:R-:W-:-:S13]  /*0a90*/  PLOP3.LUT P1, PT, PT, PT, UP0, 0x80, 0x0 ;  /* 0x000000000000781c */ /* 0x000fda0003f2f008 */
[----:B------:R-:W-:Y:S05]  /*0aa0*/  @!P1 BRA `(.L_x_9) ;  /* 0x0000000000189947 */ /* 0x000fea0003800000 */
[----:B------:R-:W-:-:S11]  /*0ab0*/  UISETP.NE.AND UP0, UPT, UR36, 0x4, UPT ;  /* 0x000000042400788c */ /* 0x000fd6000bf05270 */
[----:B------:R-:W-:Y:S01]  /*0ac0*/  @!UP0 UMOV UR4, 0x1 ;  /* 0x0000000100048882 */ /* 0x000fe20000000000 */
[----:B------:R-:W-:Y:S01]  /*0ad0*/  @!UP0 UMOV UR5, 0x1 ;  /* 0x0000000100058882 */ /* 0x000fe20000000000 */
[----:B------:R-:W-:Y:S01]  /*0ae0*/  @UP0 UMOV UR4, URZ ;  /* 0x0000003f00040c82 */ /* 0x000fe20008000000 */
[----:B------:R-:W-:Y:S01]  /*0af0*/  @UP0 UMOV UR5, URZ ;  /* 0x0000003f00050c82 */ /* 0x000fe20008000000 */
[----:B------:R-:W-:Y:S05]  /*0b00*/  BRA `(.L_x_8) ;  /* 0x0000000000087947 */ /* 0x000fea0003800000 */
.L_x_9:
[----:B------:R-:W-:Y:S01]  /*0b10*/  UMOV UR4, 0x1 ;  /* 0x0000000100047882 */ /* 0x000fe20000000000 */
[----:B------:R-:W-:-:S05]  /*0b20*/  UMOV UR5, URZ ;  /* 0x0000003f00057c82 */ /* 0x000fca0008000000 */
.L_x_8:
[----:B------:R-:W-:Y:S05]  /*0b30*/  @!P0 BRA `(.L_x_10) ;  /* 0x00000000003c8947 */ /* 0x000fea0003800000 */
[----:B------:R-:W-:-:S06]  /*0b40*/  UISETP.NE.AND UP0, UPT, UR36, 0x2, UPT ;  /* 0x000000022400788c */ /* 0x000fcc000bf05270 */
[----:B------:R-:W-:-:S13]  /*0b50*/  PLOP3.LUT P0, PT, PT, PT, UP0, 0x80, 0x0 ;  /* 0x000000000000781c */ /* 0x000fda0003f0f008 */
[----:B------:R-:W-:Y:S05]  /*0b60*/  @!P0 BRA `(.L_x_11) ;  /* 0x0000000000288947 */ /* 0x000fea0003800000 */
[----:B------:R-:W-:-:S06]  /*0b70*/  UISETP.NE.AND UP0, UPT, UR36, 0x3, UPT ;  /* 0x000000032400788c */ /* 0x000fcc000bf05270 */
[----:B------:R-:W-:-:S13]  /*0b80*/  PLOP3.LUT P0, PT, PT, PT, UP0, 0x80, 0x0 ;  /* 0x000000000000781c */ /* 0x000fda0003f0f008 */
[----:B------:R-:W-:Y:S05]  /*0b90*/  @!P0 BRA `(.L_x_12) ;  /* 0x0000000000148947 */ /* 0x000fea0003800000 */
[----:B------:R-:W-:-:S06]  /*0ba0*/  UISETP.NE.AND UP0, UPT, UR36, 0x4, UPT ;  /* 0x000000042400788c */ /* 0x000fcc000bf05270 */
[----:B------:R-:W-:-:S13]  /*0bb0*/  PLOP3.LUT P0, PT, PT, PT, UP0, 0x80, 0x0 ;  /* 0x000000000000781c */ /* 0x000fda0003f0f008 */
[----:B------:R-:W-:Y:S05]  /*0bc0*/  @P0 BRA `(.L_x_13) ;  /* 0x00000000001c0947 */ /* 0x000fea0003800000 */
[----:B-1----:R-:W-:Y:S01]  /*0bd0*/  ULEA UR42, UR42, 0x3, 0x1 ;  /* 0x000000032a2a7891 */ /* 0x002fe2000f8e083f */
[----:B------:R-:W-:Y:S11]  /*0be0*/  BRA `(.L_x_13) ;  /* 0x0000000000147947 */ /* 0x000ff60003800000 */
.L_x_12:
[----:B-1----:R-:W-:Y:S01]  /*0bf0*/  ULEA UR42, UR42, 0x2, 0x1 ;  /* 0x000000022a2a7891 */ /* 0x002fe2000f8e083f */
[----:B------:R-:W-:Y:S11]  /*0c00*/  BRA `(.L_x_13) ;  /* 0x00000000000c7947 */ /* 0x000ff60003800000 */
.L_x_11:
[----:B-1----:R-:W-:Y:S01]  /*0c10*/  ULEA UR42, UR42, 0x1, 0x1 ;  /* 0x000000012a2a7891 */ /* 0x002fe2000f8e083f */
[----:B------:R-:W-:Y:S11]  /*0c20*/  BRA `(.L_x_13) ;  /* 0x0000000000047947 */ /* 0x000ff60003800000 */
.L_x_10:
[----:B-1----:R-:W-:-:S12]  /*0c30*/  USHF.L.U32 UR42, UR42, 0x1, URZ ;  /* 0x000000012a2a7899 */ /* 0x002fd8000800063f */
.L_x_13:
[----:B------:R-:W-:-:S04]  /*0c40*/  ULOP3.LUT UR7, UR6, 0x1, URZ, 0xfc, !UPT ;  /* 0x0000000106077892 */ /* 0x000fc8000f8efc3f */
[----:B------:R-:W-:-:S06]  /*0c50*/  UISETP.NE.AND UP0, UPT, UR7, 0x3, UPT ;  /* 0x000000030700788c */ /* 0x000fcc000bf05270 */
[----:B------:R-:W-:-:S13]  /*0c60*/  PLOP3.LUT P0, PT, PT, PT, UP0, 0x80, 0x0 ;  /* 0x000000000000781c */ /* 0x000fda0003f0f008 */
[----:B------:R-:W-:Y:S05]  /*0c70*/  @!P0 BRA `(.L_x_14) ;  /* 0x0000000000048947 */ /* 0x000fea0003800000 */
[----:B-1----:R-:W-:Y:S01]  /*0c80*/  BPT.TRAP 0x1 ;  /* 0x000000040000795c */ /* 0x002fe20000300000 */
.L_x_14:
[----:B------:R-:W2:Y:S01]  /*0c90*/  S2UR UR7, SR_CgaCtaId ;  /* 0x00000000000779c3 */ /* 0x000ea20000008800 */
[----:B------:R-:W-:Y:S01]  /*0ca0*/  UMOV UR37, 0x400 ;  /* 0x0000040000257882 */ /* 0x000fe20000000000 */
[----:B------:R-:W-:-:S04]  /*0cb0*/  MOV R0, UR4 ;  /* 0x0000000400007c02 */ /* 0x000fc80008000f00 */
[----:B------:R-:W-:Y:S01]  /*0cc0*/  SHF.L.U32 R0, R0, 0x1f, RZ ;  /* 0x0000001f00007819 */ /* 0x000fe200000006ff */
[----:B--2---:R-:W-:-:S04]  /*0cd0*/  ULEA UR37, UR7, UR37, 0x18 ;  /* 0x0000002507257291 */ /* 0x004fc8000f8ec03f */
[----:B------:R-:W-:-:S09]  /*0ce0*/  ULEA UR7, UR5, UR37, 0x3 ;  /* 0x0000002505077291 */ /* 0x000fd2000f8e183f */
[----:B------:R-:W2:Y:S02]  /*0cf0*/  SYNCS.PHASECHK.TRANS64.TRYWAIT P1, [UR7+0xc050], R0 ;  /* 0x00c05000ff0075a7 */ /* 0x000ea40008020147 */
[----:B--2---:R-:W-:Y:S05]  /*0d00*/  @!P1 BRA `(.L_x_15) ;  /* 0x0000006c00149947 */ /* 0x004fea0003800000 */
.L_x_87:
[----:B------:R-:W-:Y:S05]  /*0d10*/  @!P0 BRA `(.L_x_16) ;  /* 0x0000000000048947 */ /* 0x000fea0003800000 */
[----:B-1----:R-:W-:Y:S01]  /*0d20*/  BPT.TRAP 0x1 ;  /* 0x000000040000795c */ /* 0x002fe20000300000 */
.L_x_16:
[----:B--2---:R-:W-:-:S04]  /*0d30*/  SHF.L.U32 R0, RZ, 0x1f, RZ ;  /* 0x0000001fff007819 */ /* 0x004fc800000006ff */
[----:B------:R-:W2:Y:S02]  /*0d40*/  SYNCS.PHASECHK.TRANS64.TRYWAIT P1, [UR37+0xc000], R0 ;  /* 0x00c00000ff0075a7 */ /* 0x000ea40008020165 */
[----:B--2---:R-:W-:Y:S05]  /*0d50*/  @!P1 BRA `(.L_x_17) ;  /* 0x0000006c00189947 */ /* 0x004fea0003800000 */
.L_x_88:
[----:B------:R-:W-:Y:S02]  /*0d60*/  UIADD3 UR13, UR36, -0x1, URZ ;  /* 0xffffffff240d7890 */ /* 0x000fe4000fffe03f */
[----:B------:R-:W-:-:S04]  /*0d70*/  UIADD3 UR15, UR37, 0xc090, URZ ;  /* 0x0000c090250f7890 */ /* 0x000fc8000fffe03f */
[----:B------:R-:W-:Y:S01]  /*0d80*/  ISETP.NE.AND P1, PT, RZ, UR13, PT ;  /* 0x0000000dff007c0c */ /* 0x000fe2000bf25270 */
[----:B------:R-:W-:Y:S02]  /*0d90*/  ULEA UR10, UR10, UR15, 0x3 ;  /* 0x0000000f0a0a7291 */ /* 0x000fe4000f8e183f */
[----:B------:R-:W-:Y:S01]  /*0da0*/  USHF.L.U32 UR13, UR13, 0x3, URZ ;  /* 0x000000030d0d7899 */ /* 0x000fe2000800063f */
[----:B------:R-:W-:-:S04]  /*0db0*/  SEL R2, RZ, 0x1, P1 ;  /* 0x00000001ff027807 */ /* 0x000fc80000800000 */
[----:B------:R-:W-:-:S04]  /*0dc0*/  SHF.L.U32 R2, R2, 0x1f, RZ ;  /* 0x0000001f02027819 */ /* 0x000fc800000006ff */
[----:B------:R-:W3:Y:S02]  /*0dd0*/  SYNCS.PHASECHK.TRANS64.TRYWAIT P1, [UR10], R2 ;  /* 0x00000002ff0075a7 */ /* 0x000ee4000802014a */
[----:B---3--:R-:W-:Y:S05]  /*0de0*/  @!P1 BRA `(.L_x_18) ;  /* 0x0000006c000c9947 */ /* 0x008fea0003800000 */
.L_x_89:
[----:B------:R-:W-:Y:S01]  /*0df0*/  USHF.R.U32.HI UR4, URZ, 0x4, UR37 ;  /* 0x000000043f047899 */ /* 0x000fe20008011625 */
[----:B------:R-:W-:Y:S01]  /*0e00*/  WARPGROUP.ARRIVE ;  /* 0x00000000000079c5 */ /* 0x000fe20000000000 */
[----:B------:R-:W-:Y:S02]  /*0e10*/  UIADD3 UR7, UR37, 0x2000, URZ ;  /* 0x0000200025077890 */ /* 0x000fe4000fffe03f */
[----:B------:R-:W-:Y:S02]  /*0e20*/  ULOP3.LUT UR4, UR4, 0x3fff, URZ, 0xc0, !UPT ;  /* 0x00003fff04047892 */ /* 0x000fe4000f8ec03f */
[----:B------:R-:W-:Y:S02]  /*0e30*/  USHF.R.U32.HI UR7, URZ, 0x4, UR7 ;  /* 0x000000043f077899 */ /* 0x000fe40008011607 */
[----:B------:R-:W-:Y:S02]  /*0e40*/  ULOP3.LUT UR4, UR4, 0x10000, URZ, 0xfc, !UPT ;  /* 0x0001000004047892 */ /* 0x000fe4000f8efc3f */
[----:B------:R-:W-:-:S02]  /*0e50*/  ULOP3.LUT UR12, UR7, 0x3fff, URZ, 0xc0, !UPT ;  /* 0x00003fff070c7892 */ /* 0x000fc4000f8ec03f */
[----:B------:R-:W-:Y:S02]  /*0e60*/  ULEA UR4, UR5, UR4, 0x8 ;  /* 0x0000000405047291 */ /* 0x000fe4000f8e403f */
[----:B------:R-:W-:Y:S01]  /*0e70*/  ULOP3.LUT UR14, UR12, 0x10000, URZ, 0xfc, !UPT ;  /* 0x000100000c0e7892 */ /* 0x000fe2000f8efc3f */
[----:B------:R-:W-:Y:S01]  /*0e80*/  UMOV UR5, 0x80000020 ;  /* 0x8000002000057882 */ /* 0x000fe20000000000 */
[----:B------:R-:W-:Y:S01]  /*0e90*/  UMOV UR11, 0x80000020 ;  /* 0x80000020000b7882 */ /* 0x000fe20000000000 */
[----:B------:R-:W-:Y:S02]  /*0ea0*/  UMOV UR9, UR5 ;  /* 0x0000000500097c82 */ /* 0x000fe40008000000 */
[----:B------:R-:W-:Y:S01]  /*0eb0*/  UMOV UR8, UR4 ;  /* 0x0000000400087c82 */ /* 0x000fe20008000000 */
[----:B------:R-:W-:Y:S01]  /*0ec0*/  ULDC UR7, c[0x0][0x604] ;  /* 0x0001810000077ab9 */ /* 0x000fe20000000800 */
[----:B------:R-:W-:Y:S02]  /*0ed0*/  UMOV UR10, UR14 ;  /* 0x0000000e000a7c82 */ /* 0x000fe40008000000 */
[----:B------:R-:W-:Y:S01]  /*0ee0*/  HGMMA.64x128x16.F32 R24, gdesc[UR8], RZ, !UPT, gsb0 ;  /* 0x01e00000081879f0 */ /* 0x000fe2000c0008ff */
[----:B------:R-:W-:-:S02]  /*0ef0*/  UIADD3 UR8, UR4, 0x2, URZ ;  /* 0x0000000204087890 */ /* 0x000fc4000fffe03f */
[----:B------:R-:W-:Y:S01]  /*0f00*/  UIADD3 UR10, UR14, 0x2, URZ ;  /* 0x000000020e0a7890 */ /* 0x000fe2000fffe03f */
[----:B------:R-:W-:Y:S01]  /*0f10*/  UMOV UR9, 0x80000020 ;  /* 0x8000002000097882 */ /* 0x000fe20000000000 */
[----:B------:R-:W-:Y:S01]  /*0f20*/  UMOV UR11, 0x80000020 ;  /* 0x80000020000b7882 */ /* 0x000fe20000000000 */
[----:B------:R-:W-:Y:S02]  /*0f30*/  WARPGROUP.DEPBAR.LE gsb0, 0x0 ;  /* 0x00008000000079c5 */ /* 0x000fe40000010000 */
[----:B------:R-:W-:-:S06]  /*0f40*/  WARPGROUP.ARRIVE ;  /* 0x00000000000079c5 */ /* 0x000fcc0000000000 */
[----:B------:R-:W-:Y:S03]  /*0f50*/  HGMMA.64x128x16.F32 R24, gdesc[UR8], R24, gsb0 ;  /* 0x01e00000081879f0 */ /* 0x000fe60008000818 */
[----:B------:R-:W-:Y:S02]  /*0f60*/  WARPGROUP.DEPBAR.LE gsb0, 0x0 ;  /* 0x00008000000079c5 */ /* 0x000fe40000010000 */
[----:B--2---:R-:W-:Y:S02]  /*0f70*/  FMNMX R3, R24, R25, !PT ;  /* 0x0000001918037209 */ /* 0x004fe40007800000 */
[----:B------:R-:W-:Y:S02]  /*0f80*/  FMNMX R7, R26, R27, !PT ;  /* 0x0000001b1a077209 */ /* 0x000fe40007800000 */
[----:B------:R-:W-:-:S04]  /*0f90*/  FMNMX R2, R28, R3, !PT ;  /* 0x000000031c027209 */ /* 0x000fc80007800000 */
        /* <DEDUP_REMOVED lines=28> */
[----:B------:R-:W-:-:S05]  /*1160*/  FMNMX R2, R85, R2, !PT ;  /* 0x0000000255027209 */ /* 0x000fca0007800000 */
[----:B------:R-:W2:Y:S02]  /*1170*/  SHFL.BFLY PT, R3, R2, 0x1, 0x1f ;  /* 0x0c201f0002037f89 */ /* 0x000ea400000e0000 */
[----:B--2---:R-:W-:-:S05]  /*1180*/  FMNMX R4, R2, R3, !PT ;  /* 0x0000000302047209 */ /* 0x004fca0007800000 */
[----:B------:R-:W2:Y:S02]  /*1190*/  SHFL.BFLY PT, R3, R4, 0x2, 0x1f ;  /* 0x0c401f0004037f89 */ /* 0x000ea400000e0000 */
[----:B--2---:R-:W-:Y:S02]  /*11a0*/  FMNMX R3, R4, R3, !PT ;  /* 0x0000000304037209 */ /* 0x004fe40007800000 */
[----:B------:R-:W-:Y:S02]  /*11b0*/  FMNMX R4, R30, R7, !PT ;  /* 0x000000071e047209 */ /* 0x000fe40007800000 */
[----:B------:R-:W-:Y:S02]  /*11c0*/  FSETP.NEU.AND P1, PT, R3, -INF , PT ;  /* 0xff8000000300780b */ /* 0x000fe40003f2d000 */
[----:B------:R-:W-:Y:S02]  /*11d0*/  FMNMX R9, R31, R4, !PT ;  /* 0x000000041f097209 */ /* 0x000fe40007800000 */
[----:B------:R-:W-:-:S02]  /*11e0*/  FSEL R5, R3, RZ, P1 ;  /* 0x000000ff03057208 */ /* 0x000fc40000800000 */
[----:B------:R-:W-:-:S03]  /*11f0*/  FMNMX R4, R34, R9, !PT ;  /* 0x0000000922047209 */ /* 0x000fc60007800000 */
[----:B------:R-:W-:Y:S01]  /*1200*/  FMUL R12, R5, UR7 ;  /* 0x00000007050c7c20 */ /* 0x000fe20008400000 */
[----:B------:R-:W-:-:S03]  /*1210*/  FMNMX R9, R35, R4, !PT ;  /* 0x0000000423097209 */ /* 0x000fc60007800000 */
[--C-:B------:R-:W-:Y:S01]  /*1220*/  FFMA R24, R24, UR7, -R12.reuse ;  /* 0x0000000718187c23 */ /* 0x100fe2000800080c */
[--C-:B------:R-:W-:Y:S01]  /*1230*/  FFMA R5, R25, UR7, -R12.reuse ;  /* 0x0000000719057c23 */ /* 0x100fe2000800080c */
[--C-:B------:R-:W-:Y:S01]  /*1240*/  FFMA R2, R28, UR7, -R12.reuse ;  /* 0x000000071c027c23 */ /* 0x100fe2000800080c */
[--C-:B------:R-:W-:Y:S01]  /*1250*/  FFMA R6, R36, UR7, -R12.reuse ;  /* 0x0000000724067c23 */ /* 0x100fe2000800080c */
[--C-:B------:R-:W-:Y:S01]  /*1260*/  FFMA R29, R29, UR7, -R12.reuse ;  /* 0x000000071d1d7c23 */ /* 0x100fe2000800080c */
[----:B------:R-:W-:Y:S01]  /*1270*/  FSETP.GEU.AND P5, PT, R24, -126, PT ;  /* 0xc2fc00001800780b */ /* 0x000fe20003fae000 */
[--C-:B------:R-:W-:Y:S01]  /*1280*/  FFMA R28, R32, UR7, -R12.reuse ;  /* 0x00000007201c7c23 */ /* 0x100fe2000800080c */
[----:B------:R-:W-:Y:S01]  /*1290*/  FMNMX R4, R38, R9, !PT ;  /* 0x0000000926047209 */ /* 0x000fe20007800000 */
[--C-:B------:R-:W-:Y:S01]  /*12a0*/  FFMA R33, R33, UR7, -R12.reuse ;  /* 0x0000000721217c23 */ /* 0x100fe2000800080c */
[----:B------:R-:W-:Y:S01]  /*12b0*/  FSETP.GEU.AND P3, PT, R5, -126, PT ;  /* 0xc2fc00000500780b */ /* 0x000fe20003f6e000 */
[--C-:B------:R-:W-:Y:S01]  /*12c0*/  FFMA R37, R37, UR7, -R12.reuse ;  /* 0x0000000725257c23 */ /* 0x100fe2000800080c */
[----:B------:R-:W-:Y:S01]  /*12d0*/  FSETP.GEU.AND P2, PT, R2, -126, PT ;  /* 0xc2fc00000200780b */ /* 0x000fe20003f4e000 */
[--C-:B------:R-:W-:Y:S01]  /*12e0*/  FFMA R32, R40, UR7, -R12.reuse ;  /* 0x0000000728207c23 */ /* 0x100fe2000800080c */
[----:B------:R-:W-:Y:S01]  /*12f0*/  FMNMX R11, R39, R4, !PT ;  /* 0x00000004270b7209 */ /* 0x000fe20007800000 */
[--C-:B------:R-:W-:Y:S01]  /*1300*/  FFMA R36, R48, UR7, -R12.reuse ;  /* 0x0000000730247c23 */ /* 0x100fe2000800080c */
[----:B------:R-:W-:Y:S01]  /*1310*/  FSETP.GEU.AND P4, PT, R29, -126, PT ;  /* 0xc2fc00001d00780b */ /* 0x000fe20003f8e000 */
[--C-:B------:R-:W-:Y:S01]  /*1320*/  FFMA R41, R41, UR7, -R12.reuse ;  /* 0x0000000729297c23 */ /* 0x100fe2000800080c */
[----:B------:R-:W-:Y:S01]  /*1330*/  FMNMX R4, R42, R11, !PT ;  /* 0x0000000b2a047209 */ /* 0x000fe20007800000 */
[----:B------:R-:W-:Y:S01]  /*1340*/  @!P5 FMUL R24, R24, 0.5 ;  /* 0x3f0000001818d820 */ /* 0x000fe20000400000 */
[----:B------:R-:W-:Y:S01]  /*1350*/  FSETP.GEU.AND P6, PT, R28, -126, PT ;  /* 0xc2fc00001c00780b */ /* 0x000fe20003fce000 */
[--C-:B------:R-:W-:Y:S01]  /*1360*/  FFMA R8, R44, UR7, -R12.reuse ;  /* 0x000000072c087c23 */ /* 0x100fe2000800080c */
[----:B------:R-:W-:Y:S01]  /*1370*/  FMNMX R11, R43, R4, !PT ;  /* 0x000000042b0b7209 */ /* 0x000fe20007800000 */
[----:B------:R-:W-:Y:S01]  /*1380*/  @!P3 FMUL R5, R5, 0.5 ;  /* 0x3f0000000505b820 */ /* 0x000fe20000400000 */
[----:B------:R-:W-:Y:S01]  /*1390*/  FSETP.GEU.AND P1, PT, R33, -126, PT ;  /* 0xc2fc00002100780b */ /* 0x000fe20003f2e000 */
[----:B------:R-:W2:Y:S01]  /*13a0*/  MUFU.EX2 R24, R24 ;  /* 0x0000001800187308 */ /* 0x000ea20000000800 */
[----:B------:R-:W-:Y:S01]  /*13b0*/  @!P2 FMUL R2, R2, 0.5 ;  /* 0x3f0000000202a820 */ /* 0x000fe20000400000 */
[----:B------:R-:W-:Y:S01]  /*13c0*/  FMNMX R4, R46, R11, !PT ;  /* 0x0000000b2e047209 */ /* 0x000fe20007800000 */
[--C-:B------:R-:W-:Y:S01]  /*13d0*/  FFMA R45, R45, UR7, -R12.reuse ;  /* 0x000000072d2d7c23 */ /* 0x100fe2000800080c */
[----:B------:R-:W-:Y:S01]  /*13e0*/  @!P4 FMUL R29, R29, 0.5 ;  /* 0x3f0000001d1dc820 */ /* 0x000fe20000400000 */
[--C-:B------:R-:W-:Y:S01]  /*13f0*/  FFMA R49, R49, UR7, -R12.reuse ;  /* 0x0000000731317c23 */ /* 0x100fe2000800080c */
[----:B------:R-:W-:Y:S01]  /*1400*/  FMNMX R13, R47, R4, !PT ;  /* 0x000000042f0d7209 */ /* 0x000fe20007800000 */
[--C-:B------:R-:W-:Y:S01]  /*1410*/  FFMA R10, R52, UR7, -R12.reuse ;  /* 0x00000007340a7c23 */ /* 0x100fe2000800080c */
[----:B------:R-:W3:Y:S01]  /*1420*/  MUFU.EX2 R5, R5 ;  /* 0x0000000500057308 */ /* 0x000ee20000000800 */
[----:B------:R-:W-:Y:S01]  /*1430*/  @!P6 FMUL R28, R28, 0.5 ;  /* 0x3f0000001c1ce820 */ /* 0x000fe20000400000 */
[----:B------:R-:W-:Y:S01]  /*1440*/  FMNMX R4, R50, R13, !PT ;  /* 0x0000000d32047209 */ /* 0x000fe20007800000 */
[--C-:B------:R-:W-:Y:S01]  /*1450*/  FFMA R53, R53, UR7, -R12.reuse ;  /* 0x0000000735357c23 */ /* 0x100fe2000800080c */
[----:B------:R-:W-:Y:S01]  /*1460*/  @!P1 FMUL R33, R33, 0.5 ;  /* 0x3f00000021219820 */ /* 0x000fe20000400000 */
[--C-:B------:R-:W-:Y:S01]  /*1470*/  FFMA R60, R60, UR7, -R12.reuse ;  /* 0x000000073c3c7c23 */ /* 0x100fe2000800080c */
[----:B------:R-:W-:Y:S01]  /*1480*/  FMNMX R13, R51, R4, !PT ;  /* 0x00000004330d7209 */ /* 0x000fe20007800000 */
[--C-:B------:R-:W-:Y:S01]  /*1490*/  FFMA R56, R56, UR7, -R12.reuse ;  /* 0x0000000738387c23 */ /* 0x100fe2000800080c */
[----:B------:R-:W4:Y:S01]  /*14a0*/  MUFU.EX2 R2, R2 ;  /* 0x0000000200027308 */ /* 0x000f220000000800 */
[----:B--2---:R-:W-:Y:S01]  /*14b0*/  @!P5 FMUL R24, R24, R24 ;  /* 0x000000181818d220 */ /* 0x004fe20000400000 */
[----:B------:R-:W-:Y:S01]  /*14c0*/  FSETP.GEU.AND P5, PT, R6, -126, PT ;  /* 0xc2fc00000600780b */ /* 0x000fe20003fae000 */
[--C-:B------:R-:W-:Y:S01]  /*14d0*/  FFMA R57, R57, UR7, -R12.reuse ;  /* 0x0000000739397c23 */ /* 0x100fe2000800080c */
[----:B------:R-:W-:Y:S01]  /*14e0*/  FMNMX R4, R54, R13, !PT ;  /* 0x0000000d36047209 */ /* 0x000fe20007800000 */
[--C-:B------:R-:W-:Y:S01]  /*14f0*/  FFMA R61, R61, UR7, -R12.reuse ;  /* 0x000000073d3d7c23 */ /* 0x100fe2000800080c */
[--C-:B------:R-:W-:Y:S01]  /*1500*/  FFMA R65, R65, UR7, -R12.reuse ;  /* 0x0000000741417c23 */ /* 0x100fe2000800080c */
[--C-:B------:R-:W-:Y:S01]  /*1510*/  FFMA R72, R72, UR7, -R12.reuse ;  /* 0x0000000748487c23 */ /* 0x100fe2000800080c */
[----:B------:R-:W2:Y:S01]  /*1520*/  MUFU.EX2 R7, R29 ;  /* 0x0000001d00077308 */ /* 0x000ea20000000800 */
[----:B------:R-:W-:Y:S01]  /*1530*/  FMNMX R15, R55, R4, !PT ;  /* 0x00000004370f7209 */ /* 0x000fe20007800000 */
[----:B---3--:R-:W-:Y:S01]  /*1540*/  @!P3 FMUL R5, R5, R5 ;  /* 0x000000050505b220 */ /* 0x008fe20000400000 */
[----:B------:R-:W-:Y:S01]  /*1550*/  FSETP.GEU.AND P3, PT, R37, -126, PT ;  /* 0xc2fc00002500780b */ /* 0x000fe20003f6e000 */
[--C-:B------:R-:W-:Y:S01]  /*1560*/  FFMA R64, R64, UR7, -R12.reuse ;  /* 0x0000000740407c23 */ /* 0x100fe2000800080c */
[----:B------:R-:W-:Y:S01]  /*1570*/  FMNMX R4, R58, R15, !PT ;  /* 0x0000000f3a047209 */ /* 0x000fe20007800000 */
[--C-:B------:R-:W-:Y:S01]  /*1580*/  FFMA R68, R68, UR7, -R12.reuse ;  /* 0x0000000744447c23 */ /* 0x100fe2000800080c */
[----:B------:R-:W-:Y:S01]  /*1590*/  @!P5 FMUL R6, R6, 0.5 ;  /* 0x3f0000000606d820 */ /* 0x000fe20000400000 */
[----:B------:R-:W3:Y:S01]  /*15a0*/  MUFU.EX2 R28, R28 ;  /* 0x0000001c001c7308 */ /* 0x000ee20000000800 */
[----:B----4-:R-:W-:Y:S01]  /*15b0*/  @!P2 FMUL R2, R2, R2 ;  /* 0x000000020202a220 */ /* 0x010fe20000400000 */
[----:B------:R-:W-:Y:S01]  /*15c0*/  FSETP.GEU.AND P2, PT, R32, -126, PT ;  /* 0xc2fc00002000780b */ /* 0x000fe20003f4e000 */
[--C-:B------:R-:W-:Y:S01]  /*15d0*/  FFMA R69, R69, UR7, -R12.reuse ;  /* 0x0000000745457c23 */ /* 0x100fe2000800080c */
[----:B------:R-:W-:Y:S01]  /*15e0*/  FMNMX R15, R59, R4, !PT ;  /* 0x000000043b0f7209 */ /* 0x000fe20007800000 */
[--C-:B------:R-:W-:Y:S01]  /*15f0*/  FFMA R73, R73, UR7, -R12.reuse ;  /* 0x0000000749497c23 */ /* 0x100fe2000800080c */
[--C-:B------:R-:W-:Y:S01]  /*1600*/  FFMA R77, R77, UR7, -R12.reuse ;  /* 0x000000074d4d7c23 */ /* 0x100fe2000800080c */
[--C-:B------:R-:W-:Y:S01]  /*1610*/  FFMA R81, R81, UR7, -R12.reuse ;  /* 0x0000000751517c23 */ /* 0x100fe2000800080c */
[----:B------:R-:W4:Y:S01]  /*1620*/  MUFU.EX2 R6, R6 ;  /* 0x0000000600067308 */ /* 0x000f220000000800 */
[----:B--2---:R-:W-:Y:S01]  /*1630*/  @!P4 FMUL R7, R7, R7 ;  /* 0x000000070707c220 */ /* 0x004fe20000400000 */
[----:B------:R-:W-:Y:S01]  /*1640*/  FSETP.GEU.AND P4, PT, R41, -126, PT ;  /* 0xc2fc00002900780b */ /* 0x000fe20003f8e000 */
[----:B------:R-:W-:Y:S01]  /*1650*/  @!P3 FMUL R37, R37, 0.5 ;  /* 0x3f0000002525b820 */ /* 0x000fe20000400000 */
[----:B------:R-:W-:Y:S01]  /*1660*/  FMNMX R4, R62, R15, !PT ;  /* 0x0000000f3e047209 */ /* 0x000fe20007800000 */
[--C-:B------:R-:W-:Y:S01]  /*1670*/  FFMA R76, R76, UR7, -R12.reuse ;  /* 0x000000074c4c7c23 */ /* 0x100fe2000800080c */
[--C-:B------:R-:W-:Y:S01]  /*1680*/  FFMA R80, R80, UR7, -R12.reuse ;  /* 0x0000000750507c23 */ /* 0x100fe2000800080c */
[----:B------:R-:W-:Y:S01]  /*1690*/  @!P2 FMUL R32, R32, 0.5 ;  /* 0x3f0000002020a820 */ /* 0x000fe20000400000 */
[----:B------:R-:W2:Y:S01]  /*16a0*/  MUFU.EX2 R9, R33 ;  /* 0x0000002100097308 */ /* 0x000ea20000000800 */
[----:B---3--:R-:W-:Y:S01]  /*16b0*/  @!P6 FMUL R28, R28, R28 ;  /* 0x0000001c1c1ce220 */ /* 0x008fe20000400000 */
[----:B------:R-:W-:Y:S01]  /*16c0*/  FSETP.GEU.AND P6, PT, R8, -126, PT ;  /* 0xc2fc00000800780b */ /* 0x000fe20003fce000 */
[--C-:B------:R-:W-:Y:S01]  /*16d0*/  FFMA R84, R84, UR7, -R12.reuse ;  /* 0x0000000754547c23 */ /* 0x100fe2000800080c */
[----:B------:R-:W-:Y:S01]  /*16e0*/  FMNMX R17, R63, R4, !PT ;  /* 0x000000043f117209 */ /* 0x000fe20007800000 */
[----:B------:R-:W-:-:S02]  /*16f0*/  FFMA R12, R85, UR7, -R12 ;  /* 0x00000007550c7c23 */ /* 0x000fc4000800080c */
[----:B------:R-:W-:Y:S01]  /*1700*/  @!P4 FMUL R41, R41, 0.5 ;  /* 0x3f0000002929c820 */ /* 0x000fe20000400000 */
[----:B------:R-:W3:Y:S01]  /*1710*/  MUFU.EX2 R11, R37 ;  /* 0x00000025000b7308 */ /* 0x000ee20000000800 */
[----:B----4-:R-:W-:Y:S01]  /*1720*/  @!P5 FMUL R6, R6, R6 ;  /* 0x000000060606d220 */ /* 0x010fe20000400000 */
[----:B------:R-:W-:Y:S02]  /*1730*/  FSETP.GEU.AND P5, PT, R36, -126, PT ;  /* 0xc2fc00002400780b */ /* 0x000fe40003fae000 */
[----:B------:R-:W-:-:S03]  /*1740*/  FMNMX R4, R66, R17, !PT ;  /* 0x0000001142047209 */ /* 0x000fc60007800000 */
[----:B------:R-:W-:Y:S01]  /*1750*/  @!P6 FMUL R8, R8, 0.5 ;  /* 0x3f0000000808e820 */ /* 0x000fe20000400000 */
[----:B------:R-:W4:Y:S01]  /*1760*/  MUFU.EX2 R32, R32 ;  /* 0x0000002000207308 */ /* 0x000f220000000800 */
[----:B--2---:R-:W-:Y:S01]  /*1770*/  @!P1 FMUL R9, R9, R9 ;  /* 0x0000000909099220 */ /* 0x004fe20000400000 */
[----:B------:R-:W-:Y:S02]  /*1780*/  FSETP.GEU.AND P1, PT, R45, -126, PT ;  /* 0xc2fc00002d00780b */ /* 0x000fe40003f2e000 */
[----:B------:R-:W-:-:S03]  /*1790*/  FMNMX R17, R67, R4, !PT ;  /* 0x0000000443117209 */ /* 0x000fc60007800000 */
[----:B------:R-:W-:Y:S01]  /*17a0*/  @!P5 FMUL R36, R36, 0.5 ;  /* 0x3f0000002424d820 */ /* 0x000fe20000400000 */
[----:B------:R-:W2:Y:S01]  /*17b0*/  MUFU.EX2 R13, R41 ;  /* 0x00000029000d7308 */ /* 0x000ea20000000800 */
[----:B------:R-:W-:Y:S01]  /*17c0*/  FMNMX R4, R70, R17, !PT ;  /* 0x0000001146047209 */ /* 0x000fe20007800000 */
[----:B---3--:R-:W-:Y:S01]  /*17d0*/  @!P3 FMUL R11, R11, R11 ;  /* 0x0000000b0b0bb220 */ /* 0x008fe20000400000 */
[----:B------:R-:W-:Y:S02]  /*17e0*/  FSETP.GEU.AND P3, PT, R49, -126, PT ;  /* 0xc2fc00003100780b */ /* 0x000fe40003f6e000 */
[----:B------:R-:W-:Y:S02]  /*17f0*/  FMNMX R19, R71, R4, !PT ;  /* 0x0000000447137209 */ /* 0x000fe40007800000 */
[----:B------:R-:W-:Y:S01]  /*1800*/  @!P1 FMUL R45, R45, 0.5 ;  /* 0x3f0000002d2d9820 */ /* 0x000fe20000400000 */
[----:B------:R-:W3:Y:S01]  /*1810*/  MUFU.EX2 R36, R36 ;  /* 0x0000002400247308 */ /* 0x000ee20000000800 */
[----:B------:R-:W-:Y:S01]  /*1820*/  FMNMX R4, R74, R19, !PT ;  /* 0x000000134a047209 */ /* 0x000fe20007800000 */
[----:B----4-:R-:W-:Y:S01]  /*1830*/  @!P2 FMUL R32, R32, R32 ;  /* 0x000000202020a220 */ /* 0x010fe20000400000 */
[----:B------:R-:W-:-:S02]  /*1840*/  FSETP.GEU.AND P2, PT, R10, -126, PT ;  /* 0xc2fc00000a00780b */ /* 0x000fc40003f4e000 */
[----:B------:R-:W-:-:S03]  /*1850*/  FMNMX R19, R75, R4, !PT ;  /* 0x000000044b137209 */ /* 0x000fc60007800000 */
[----:B------:R-:W4:Y:S01]  /*1860*/  MUFU.EX2 R8, R8 ;  /* 0x0000000800087308 */ /* 0x000f220000000800 */
[----:B--2---:R-:W-:Y:S01]  /*1870*/  @!P4 FMUL R13, R13, R13 ;  /* 0x0000000d0d0dc220 */ /* 0x004fe20000400000 */
[----:B------:R-:W-:Y:S01]  /*1880*/  FSETP.GEU.AND P4, PT, R53, -126, PT ;  /* 0xc2fc00003500780b */ /* 0x000fe20003f8e000 */
[----:B------:R-:W-:Y:S01]  /*1890*/  @!P3 FMUL R49, R49, 0.5 ;  /* 0x3f0000003131b820 */ /* 0x000fe20000400000 */
[----:B------:R-:W-:-:S04]  /*18a0*/  FMNMX R4, R78, R19, !PT ;  /* 0x000000134e047209 */ /* 0x000fc80007800000 */
[----:B------:R-:W2:Y:S01]  /*18b0*/  MUFU.EX2 R15, R45 ;  /* 0x0000002d000f7308 */ /* 0x000ea20000000800 */
[----:B---3--:R-:W-:Y:S01]  /*18c0*/  @!P5 FMUL R36, R36, R36 ;  /* 0x000000242424d220 */ /* 0x008fe20000400000 */
[----:B------:R-:W-:Y:S01]  /*18d0*/  FSETP.GEU.AND P5, PT, R60, -126, PT ;  /* 0xc2fc00003c00780b */ /* 0x000fe20003fae000 */
[----:B------:R-:W-:Y:S01]  /*18e0*/  @!P2 FMUL R10, R10, 0.5 ;  /* 0x3f0000000a0aa820 */ /* 0x000fe20000400000 */
[----:B------:R-:W-:-:S03]  /*18f0*/  FMNMX R21, R79, R4, !PT ;  /* 0x000000044f157209 */ /* 0x000fc60007800000 */
[----:B------:R-:W-:Y:S01]  /*1900*/  @!P4 FMUL R53, R53, 0.5 ;  /* 0x3f0000003535c820 */ /* 0x000fe20000400000 */
[----:B------:R-:W-:Y:S01]  /*1910*/  FMNMX R4, R82, R21, !PT ;  /* 0x0000001552047209 */ /* 0x000fe20007800000 */
[----:B----4-:R-:W-:Y:S01]  /*1920*/  @!P6 FMUL R8, R8, R8 ;  /* 0x000000080808e220 */ /* 0x010fe20000400000 */
[----:B------:R-:W-:Y:S01]  /*1930*/  FSETP.GEU.AND P6, PT, R56, -126, PT ;  /* 0xc2fc00003800780b */ /* 0x000fe20003fce000 */
[----:B------:R-:W3:Y:S01]  /*1940*/  MUFU.EX2 R17, R49 ;  /* 0x0000003100117308 */ /* 0x000ee20000000800 */
[----:B------:R-:W-:-:S03]  /*1950*/  FMNMX R23, R83, R4, !PT ;  /* 0x0000000453177209 */ /* 0x000fc60007800000 */
[----:B------:R-:W-:Y:S01]  /*1960*/  @!P5 FMUL R60, R60, 0.5 ;  /* 0x3f0000003c3cd820 */ /* 0x000fe20000400000 */
[----:B------:R-:W-:Y:S01]  /*1970*/  FMNMX R4, R86, R23, !PT ;  /* 0x0000001756047209 */ /* 0x000fe20007800000 */
[----:B--2---:R-:W-:Y:S01]  /*1980*/  @!P1 FMUL R15, R15, R15 ;  /* 0x0000000f0f0f9220 */ /* 0x004fe20000400000 */
[----:B------:R-:W-:Y:S01]  /*1990*/  FSETP.GEU.AND P1, PT, R57, -126, PT ;  /* 0xc2fc00003900780b */ /* 0x000fe20003f2e000 */
[----:B------:R-:W2:Y:S01]  /*19a0*/  MUFU.EX2 R19, R53 ;  /* 0x0000003500137308 */ /* 0x000ea20000000800 */
[----:B------:R-:W-:-:S03]  /*19b0*/  FMNMX R4, R87, R4, !PT ;  /* 0x0000000457047209 */ /* 0x000fc60007800000 */
[----:B------:R-:W-:Y:S02]  /*19c0*/  @!P6 FMUL R56, R56, 0.5 ;  /* 0x3f0000003838e820 */ /* 0x000fe40000400000 */
[----:B------:R-:W4:Y:S02]  /*19d0*/  SHFL.BFLY PT, R23, R4, 0x1, 0x1f ;  /* 0x0c201f0004177f89 */ /* 0x000f2400000e0000 */
[----:B------:R-:W5:Y:S01]  /*19e0*/  MUFU.EX2 R25, R60 ;  /* 0x0000003c00197308 */ /* 0x000f620000000800 */
[----:B---3--:R-:W-:Y:S01]  /*19f0*/  @!P3 FMUL R17, R17, R17 ;  /* 0x000000111111b220 */ /* 0x008fe20000400000 */
[----:B------:R-:W-:Y:S02]  /*1a00*/  FSETP.GEU.AND P3, PT, R61, -126, PT ;  /* 0xc2fc00003d00780b */ /* 0x000fe40003f6e000 */
[----:B------:R-:W-:-:S04]  /*1a10*/  @!P1 FMUL R57, R57, 0.5 ;  /* 0x3f00000039399820 */ /* 0x000fc80000400000 */
[----:B------:R-:W3:Y:S01]  /*1a20*/  MUFU.EX2 R10, R10 ;  /* 0x0000000a000a7308 */ /* 0x000ee20000000800 */
[----:B--2---:R-:W-:Y:S01]  /*1a30*/  @!P4 FMUL R19, R19, R19 ;  /* 0x000000131313c220 */ /* 0x004fe20000400000 */
[----:B------:R-:W-:-:S05]  /*1a40*/  FSETP.GEU.AND P4, PT, R65, -126, PT ;  /* 0xc2fc00004100780b */ /* 0x000fca0003f8e000 */
[----:B------:R-:W-:Y:S01]  /*1a50*/  @!P3 FMUL R61, R61, 0.5 ;  /* 0x3f0000003d3db820 */ /* 0x000fe20000400000 */
[----:B------:R-:W2:Y:S01]  /*1a60*/  MUFU.EX2 R21, R56 ;  /* 0x0000003800157308 */ /* 0x000ea20000000800 */
[----:B-----5:R-:W-:Y:S01]  /*1a70*/  @!P5 FMUL R25, R25, R25 ;  /* 0x000000191919d220 */ /* 0x020fe20000400000 */
[----:B------:R-:W-:Y:S02]  /*1a80*/  FSETP.GEU.AND P5, PT, R72, -126, PT ;  /* 0xc2fc00004800780b */ /* 0x000fe40003fae000 */
[----:B----4-:R-:W-:-:S03]  /*1a90*/  FMNMX R4, R4, R23, !PT ;  /* 0x0000001704047209 */ /* 0x010fc60007800000 */
[----:B------:R-:W-:Y:S01]  /*1aa0*/  @!P4 FMUL R65, R65, 0.5 ;  /* 0x3f0000004141c820 */ /* 0x000fe20000400000 */
[----:B------:R-:W4:Y:S01]  /*1ab0*/  MUFU.EX2 R40, R57 ;  /* 0x0000003900287308 */ /* 0x000f220000000800 */
[----:B---3--:R-:W-:Y:S01]  /*1ac0*/  @!P2 FMUL R10, R10, R10 ;  /* 0x0000000a0a0aa220 */ /* 0x008fe20000400000 */
[----:B------:R-:W-:Y:S01]  /*1ad0*/  FSETP.GEU.AND P2, PT, R64, -126, PT ;  /* 0xc2fc00004000780b */ /* 0x000fe20003f4e000 */
[----:B------:R-:W3:Y:S04]  /*1ae0*/  SHFL.BFLY PT, R23, R4, 0x2, 0x1f ;  /* 0x0c401f0004177f89 */ /* 0x000ee800000e0000 */
[----:B------:R-:W-:Y:S01]  /*1af0*/  @!P5 FMUL R72, R72, 0.5 ;  /* 0x3f0000004848d820 */ /* 0x000fe20000400000 */
[----:B------:R-:W5:Y:S01]  /*1b00*/  MUFU.EX2 R16, R61 ;  /* 0x0000003d00107308 */ /* 0x000f620000000800 */
[----:B--2---:R-:W-:Y:S01]  /*1b10*/  @!P6 FMUL R21, R21, R21 ;  /* 0x000000151515e220 */ /* 0x004fe20000400000 */
[----:B------:R-:W-:-:S05]  /*1b20*/  FSETP.GEU.AND P6, PT, R68, -126, PT ;  /* 0xc2fc00004400780b */ /* 0x000fca0003fce000 */
[----:B------:R-:W-:Y:S01]  /*1b30*/  @!P2 FMUL R64, R64, 0.5 ;  /* 0x3f0000004040a820 */ /* 0x000fe20000400000 */
[----:B------:R-:W2:Y:S01]  /*1b40*/  MUFU.EX2 R44, R65 ;  /* 0x00000041002c7308 */ /* 0x000ea20000000800 */
[----:B----4-:R-:W-:Y:S01]  /*1b50*/  @!P1 FMUL R40, R40, R40 ;  /* 0x0000002828289220 */ /* 0x010fe20000400000 */
[----:B------:R-:W-:-:S05]  /*1b60*/  FSETP.GEU.AND P1, PT, R69, -126, PT ;  /* 0xc2fc00004500780b */ /* 0x000fca0003f2e000 */
[----:B------:R-:W-:Y:S01]  /*1b70*/  @!P6 FMUL R68, R68, 0.5 ;  /* 0x3f0000004444e820 */ /* 0x000fe20000400000 */
[----:B------:R-:W4:Y:S01]  /*1b80*/  MUFU.EX2 R37, R72 ;  /* 0x0000004800257308 */ /* 0x000f220000000800 */
[----:B-----5:R-:W-:Y:S01]  /*1b90*/  @!P3 FMUL R16, R16, R16 ;  /* 0x000000101010b220 */ /* 0x020fe20000400000 */
[----:B------:R-:W-:Y:S02]  /*1ba0*/  FSETP.GEU.AND P3, PT, R73, -126, PT ;  /* 0xc2fc00004900780b */ /* 0x000fe40003f6e000 */
[----:B---3--:R-:W-:-:S03]  /*1bb0*/  FMNMX R4, R4, R23, !PT ;  /* 0x0000001704047209 */ /* 0x008fc60007800000 */
[----:B------:R-:W-:Y:S01]  /*1bc0*/  @!P1 FMUL R69, R69, 0.5 ;  /* 0x3f00000045459820 */ /* 0x000fe20000400000 */
[----:B------:R-:W3:Y:S01]  /*1bd0*/  MUFU.EX2 R29, R64 ;  /* 0x00000040001d7308 */ /* 0x000ee20000000800 */
        /* <DEDUP_REMOVED lines=8> */
[----:B---3--:R-:W-:Y:S01]  /*1c60*/  @!P2 FMUL R29, R29, R29 ;  /* 0x0000001d1d1da220 */ /* 0x008fe20000400000 */
[----:B------:R-:W-:-:S05]  /*1c70*/  FSETP.GEU.AND P2, PT, R76, -126, PT ;  /* 0xc2fc00004c00780b */ /* 0x000fca0003f4e000 */
[----:B------:R-:W-:Y:S01]  /*1c80*/  @!P5 FMUL R81, R81, 0.5 ;  /* 0x3f0000005151d820 */ /* 0x000fe20000400000 */
[----:B------:R-:W3:Y:S01]  /*1c90*/  MUFU.EX2 R48, R73 ;  /* 0x0000004900307308 */ /* 0x000ee20000000800 */
[----:B--2---:R-:W-:Y:S01]  /*1ca0*/  @!P6 FMUL R33, R33, R33 ;  /* 0x000000212121e220 */ /* 0x004fe20000400000 */
[----:B------:R-:W-:-:S05]  /*1cb0*/  FSETP.GEU.AND P6, PT, R80, -126, PT ;  /* 0xc2fc00005000780b */ /* 0x000fca0003fce000 */
[----:B------:R-:W-:Y:S01]  /*1cc0*/  @!P2 FMUL R76, R76, 0.5 ;  /* 0x3f0000004c4ca820 */ /* 0x000fe20000400000 */
[----:B------:R-:W2:Y:S01]  /*1cd0*/  MUFU.EX2 R20, R77 ;  /* 0x0000004d00147308 */ /* 0x000ea20000000800 */
[----:B----4-:R-:W-:Y:S01]  /*1ce0*/  @!P1 FMUL R18, R18, R18 ;  /* 0x0000001212129220 */ /* 0x010fe20000400000 */
[----:B------:R-:W-:-:S04]  /*1cf0*/  FSETP.NEU.AND P1, PT, R4, -INF , PT ;  /* 0xff8000000400780b */ /* 0x000fc80003f2d000 */
[----:B------:R-:W-:Y:S01]  /*1d00*/  FSEL R14, R4, RZ, P1 ;  /* 0x000000ff040e7208 */ /* 0x000fe20000800000 */
[----:B------:R-:W-:Y:S01]  /*1d10*/  @!P6 FMUL R80, R80, 0.5 ;  /* 0x3f0000005050e820 */ /* 0x000fe20000400000 */
[----:B------:R-:W4:Y:S01]  /*1d20*/  MUFU.EX2 R52, R81 ;  /* 0x0000005100347308 */ /* 0x000f220000000800 */
[----:B---3--:R-:W-:Y:S01]  /*1d30*/  @!P3 FMUL R48, R48, R48 ;  /* 0x000000303030b220 */ /* 0x008fe20000400000 */
[----:B------:R-:W-:Y:S01]  /*1d40*/  FSETP.GEU.AND P3, PT, R12, -126, PT ;  /* 0xc2fc00000c00780b */ /* 0x000fe20003f6e000 */
[----:B------:R-:W-:Y:S01]  /*1d50*/  FMUL R14, R14, UR7 ;  /* 0x000000070e0e7c20 */ /* 0x000fe20008400000 */
[----:B------:R-:W-:-:S03]  /*1d60*/  FSETP.GEU.AND P1, PT, R84, -126, PT ;  /* 0xc2fc00005400780b */ /* 0x000fc60003f2e000 */
[--C-:B------:R-:W-:Y:S01]  /*1d70*/  FFMA R45, R27, UR7, -R14.reuse ;  /* 0x000000071b2d7c23 */ /* 0x100fe2000800080e */
[----:B------:R-:W3:Y:S01]  /*1d80*/  MUFU.EX2 R41, R76 ;  /* 0x0000004c00297308 */ /* 0x000ee20000000800 */
[--C-:B------:R-:W-:Y:S01]  /*1d90*/  FFMA R49, R31, UR7, -R14.reuse ;  /* 0x000000071f317c23 */ /* 0x100fe2000800080e */
[--C-:B------:R-:W-:Y:S01]  /*1da0*/  FFMA R26, R26, UR7, -R14.reuse ;  /* 0x000000071a1a7c23 */ /* 0x100fe2000800080e */
[----:B--2---:R-:W-:Y:S01]  /*1db0*/  @!P4 FMUL R20, R20, R20 ;  /* 0x000000141414c220 */ /* 0x004fe20000400000 */
[----:B------:R-:W-:Y:S01]  /*1dc0*/  FSETP.GEU.AND P4, PT, R45, -126, PT ;  /* 0xc2fc00002d00780b */ /* 0x000fe20003f8e000 */
[--C-:B------:R-:W-:Y:S01]  /*1dd0*/  FFMA R30, R30, UR7, -R14.reuse ;  /* 0x000000071e1e7c23 */ /* 0x100fe2000800080e */
[--C-:B------:R-:W-:Y:S01]  /*1de0*/  FFMA R34, R34, UR7, -R14.reuse ;  /* 0x0000000722227c23 */ /* 0x100fe2000800080e */
[----:B------:R-:W-:Y:S01]  /*1df0*/  @!P3 FMUL R12, R12, 0.5 ;  /* 0x3f0000000c0cb820 */ /* 0x000fe20000400000 */
[----:B------:R-:W2:Y:S01]  /*1e00*/  MUFU.EX2 R23, R80 ;  /* 0x0000005000177308 */ /* 0x000ea20000000800 */
[----:B----4-:R-:W-:Y:S01]  /*1e10*/  @!P5 FMUL R52, R52, R52 ;  /* 0x000000343434d220 */ /* 0x010fe20000400000 */
[----:B------:R-:W-:Y:S01]  /*1e20*/  FSETP.GEU.AND P5, PT, R49, -126, PT ;  /* 0xc2fc00003100780b */ /* 0x000fe20003fae000 */
[----:B------:R-:W-:Y:S01]  /*1e30*/  @!P1 FMUL R84, R84, 0.5 ;  /* 0x3f00000054549820 */ /* 0x000fe20000400000 */
[--C-:B------:R-:W-:Y:S01]  /*1e40*/  FFMA R38, R38, UR7, -R14.reuse ;  /* 0x0000000726267c23 */ /* 0x100fe2000800080e */
[--C-:B------:R-:W-:Y:S01]  /*1e50*/  FFMA R51, R51, UR7, -R14.reuse ;  /* 0x0000000733337c23 */ /* 0x100fe2000800080e */
[--C-:B------:R-:W-:Y:S01]  /*1e60*/  FFMA R55, R55, UR7, -R14.reuse ;  /* 0x0000000737377c23 */ /* 0x100fe2000800080e */
[--C-:B------:R-:W-:Y:S01]  /*1e70*/  FFMA R42, R42, UR7, -R14.reuse ;  /* 0x000000072a2a7c23 */ /* 0x100fe2000800080e */
[----:B------:R4:W5:Y:S01]  /*1e80*/  MUFU.EX2 R22, R12 ;  /* 0x0000000c00167308 */ /* 0x0009620000000800 */
[----:B---3--:R-:W-:Y:S01]  /*1e90*/  @!P2 FMUL R41, R41, R41 ;  /* 0x000000292929a220 */ /* 0x008fe20000400000 */
[----:B------:R-:W-:Y:S01]  /*1ea0*/  FSETP.GEU.AND P2, PT, R26, -126, PT ;  /* 0xc2fc00001a00780b */ /* 0x000fe20003f4e000 */
[----:B------:R-:W-:Y:S01]  /*1eb0*/  @!P4 FMUL R45, R45, 0.5 ;  /* 0x3f0000002d2dc820 */ /* 0x000fe20000400000 */
[--C-:B------:R-:W-:Y:S01]  /*1ec0*/  FFMA R46, R46, UR7, -R14.reuse ;  /* 0x000000072e2e7c23 */ /* 0x100fe2000800080e */
[--C-:B------:R-:W-:Y:S01]  /*1ed0*/  FFMA R50, R50, UR7, -R14.reuse ;  /* 0x0000000732327c23 */ /* 0x100fe2000800080e */
[--C-:B------:R-:W-:Y:S01]  /*1ee0*/  FFMA R63, R63, UR7, -R14.reuse ;  /* 0x000000073f3f7c23 */ /* 0x100fe2000800080e */
[----:B------:R-:W-:Y:S01]  /*1ef0*/  @!P5 FMUL R49, R49, 0.5 ;  /* 0x3f0000003131d820 */ /* 0x000fe20000400000 */
[----:B------:R-:W3:Y:S01]  /*1f00*/  MUFU.EX2 R56, R45 ;  /* 0x0000002d00387308 */ /* 0x000ee20000000800 */
[----:B--2---:R-:W-:Y:S01]  /*1f10*/  @!P6 FMUL R23, R23, R23 ;  /* 0x000000171717e220 */ /* 0x004fe20000400000 */
[----:B------:R-:W-:Y:S01]  /*1f20*/  FSETP.GEU.AND P6, PT, R30, -126, PT ;  /* 0xc2fc00001e00780b */ /* 0x000fe20003fce000 */
[--C-:B----4-:R-:W-:Y:S01]  /*1f30*/  FFMA R12, R35, UR7, -R14.reuse ;  /* 0x00000007230c7c23 */ /* 0x110fe2000800080e */
[--C-:B------:R-:W-:Y:S01]  /*1f40*/  FFMA R67, R67, UR7, -R14.reuse ;  /* 0x0000000743437c23 */ /* 0x100fe2000800080e */
[--C-:B------:R-:W-:Y:S01]  /*1f50*/  FFMA R54, R54, UR7, -R14.reuse ;  /* 0x0000000736367c23 */ /* 0x100fe2000800080e */
[--C-:B------:R-:W-:Y:S01]  /*1f60*/  FFMA R59, R59, UR7, -R14.reuse ;  /* 0x000000073b3b7c23 */ /* 0x100fe2000800080e */
[----:B------:R-:W-:Y:S01]  /*1f70*/  @!P2 FMUL R26, R26, 0.5 ;  /* 0x3f0000001a1aa820 */ /* 0x000fe20000400000 */
[----:B------:R-:W2:Y:S01]  /*1f80*/  MUFU.EX2 R60, R49 ;  /* 0x00000031003c7308 */ /* 0x000ea20000000800 */
[----:B-----5:R-:W-:Y:S01]  /*1f90*/  @!P3 FMUL R22, R22, R22 ;  /* 0x000000161616b220 */ /* 0x020fe20000400000 */
[----:B------:R-:W-:Y:S01]  /*1fa0*/  FSETP.GEU.AND P3, PT, R12, -126, PT ;  /* 0xc2fc00000c00780b */ /* 0x000fe20003f6e000 */
[--C-:B------:R-:W-:Y:S01]  /*1fb0*/  FFMA R75, R75, UR7, -R14.reuse ;  /* 0x000000074b4b7c23 */ /* 0x100fe2000800080e */
[--C-:B------:R-:W-:Y:S01]  /*1fc0*/  FFMA R83, R83, UR7, -R14.reuse ;  /* 0x0000000753537c23 */ /* 0x100fe2000800080e */
[--C-:B------:R-:W-:Y:S01]  /*1fd0*/  FFMA R71, R71, UR7, -R14.reuse ;  /* 0x0000000747477c23 */ /* 0x100fe2000800080e */
[--C-:B------:R-:W-:Y:S01]  /*1fe0*/  FFMA R78, R78, UR7, -R14.reuse ;  /* 0x000000074e4e7c23 */ /* 0x100fe2000800080e */
[----:B------:R-:W-:Y:S01]  /*1ff0*/  @!P6 FMUL R30, R30, 0.5 ;  /* 0x3f0000001e1ee820 */ /* 0x000fe20000400000 */
[----:B------:R-:W4:Y:S01]  /*2000*/  MUFU.EX2 R27, R84 ;  /* 0x00000054001b7308 */ /* 0x000f220000000800 */
[----:B---3--:R-:W-:Y:S01]  /*2010*/  @!P4 FMUL R56, R56, R56 ;  /* 0x000000383838c220 */ /* 0x008fe20000400000 */
[--C-:B------:R-:W-:Y:S01]  /*2020*/  FFMA R86, R86, UR7, -R14.reuse ;  /* 0x0000000756567c23 */ /* 0x100fe2000800080e */
[----:B------:R-:W-:Y:S01]  /*2030*/  FFMA R79, R79, UR7, -R14 ;  /* 0x000000074f4f7c23 */ /* 0x000fe2000800080e */
[----:B------:R-:W-:Y:S01]  /*2040*/  FADD R61, R17, R52 ;  /* 0x00000034113d7221 */ /* 0x000fe20000000000 */
[----:B------:R-:W-:Y:S01]  /*2050*/  FADD R57, R8, R41 ;  /* 0x0000002908397221 */ /* 0x000fe20000000000 */
[----:B------:R-:W-:Y:S01]  /*2060*/  F2FP.F16.F32.PACK_AB R52, R52, R23 ;  /* 0x000000173434723e */ /* 0x000fe200000000ff */
[----:B------:R-:W-:Y:S01]  /*2070*/  @!P3 FMUL R12, R12, 0.5 ;  /* 0x3f0000000c0cb820 */ /* 0x000fe20000400000 */
[----:B------:R3:W5:Y:S01]  /*2080*/  MUFU.EX2 R31, R26 ;  /* 0x0000001a001f7308 */ /* 0x0007620000000800 */
[----:B--2---:R-:W-:-:S07]  /*2090*/  @!P5 FMUL R60, R60, R60 ;  /* 0x0000003c3c3cd220 */ /* 0x004fce0000400000 */
[----:B------:R2:W1:Y:S01]  /*20a0*/  MUFU.EX2 R35, R30 ;  /* 0x0000001e00237308 */ /* 0x0004620000000800 */
[----:B---3--:R-:W-:Y:S01]  /*20b0*/  FFMA R26, R39, UR7, -R14 ;  /* 0x00000007271a7c23 */ /* 0x008fe2000800080e */
[----:B----4-:R-:W-:Y:S01]  /*20c0*/  @!P1 FMUL R27, R27, R27 ;  /* 0x0000001b1b1b9220 */ /* 0x010fe20000400000 */
[----:B------:R-:W-:-:S03]  /*20d0*/  FSETP.GEU.AND P1, PT, R34, -126, PT ;  /* 0xc2fc00002200780b */ /* 0x000fc60003f2e000 */
[----:B------:R-:W-:Y:S02]  /*20e0*/  FSETP.GEU.AND P4, PT, R26, -126, PT ;  /* 0xc2fc00001a00780b */ /* 0x000fe40003f8e000 */
[----:B------:R3:W4:Y:S01]  /*20f0*/  MUFU.EX2 R64, R12 ;  /* 0x0000000c00407308 */ /* 0x0007220000000800 */
[----:B--2---:R-:W-:Y:S01]  /*2100*/  FFMA R30, R43, UR7, -R14 ;  /* 0x000000072b1e7c23 */ /* 0x004fe2000800080e */
[----:B-----5:R-:W-:Y:S01]  /*2110*/  @!P2 FMUL R31, R31, R31 ;  /* 0x0000001f1f1fa220 */ /* 0x020fe20000400000 */
[----:B------:R-:W-:-:S03]  /*2120*/  FSETP.GEU.AND P2, PT, R38, -126, PT ;  /* 0xc2fc00002600780b */ /* 0x000fc60003f4e000 */
[----:B------:R-:W-:Y:S02]  /*2130*/  FSETP.GEU.AND P5, PT, R30, -126, PT ;  /* 0xc2fc00001e00780b */ /* 0x000fe40003fae000 */
[----:B------:R-:W-:Y:S01]  /*2140*/  @!P1 FMUL R34, R34, 0.5 ;  /* 0x3f00000022229820 */ /* 0x000fe20000400000 */
[----:B---3--:R-:W-:Y:S01]  /*2150*/  FFMA R12, R47, UR7, -R14 ;  /* 0x000000072f0c7c23 */ /* 0x008fe2000800080e */
[----:B-1----:R-:W-:Y:S01]  /*2160*/  @!P6 FMUL R35, R35, R35 ;  /* 0x000000232323e220 */ /* 0x002fe20000400000 */
[----:B------:R-:W-:Y:S01]  /*2170*/  @!P4 FMUL R26, R26, 0.5 ;  /* 0x3f0000001a1ac820 */ /* 0x000fe20000400000 */
[----:B------:R1:W2:Y:S01]  /*2180*/  MUFU.EX2 R39, R34 ;  /* 0x0000002200277308 */ /* 0x0002a20000000800 */
[----:B------:R-:W-:-:S03]  /*2190*/  FSETP.GEU.AND P6, PT, R42, -126, PT ;  /* 0xc2fc00002a00780b */ /* 0x000fc60003fce000 */
[----:B------:R-:W-:Y:S01]  /*21a0*/  @!P2 FMUL R38, R38, 0.5 ;  /* 0x3f0000002626a820 */ /* 0x000fe20000400000 */
[----:B----4-:R-:W-:Y:S01]  /*21b0*/  @!P3 FMUL R64, R64, R64 ;  /* 0x000000404040b220 */ /* 0x010fe20000400000 */
[----:B------:R-:W-:Y:S01]  /*21c0*/  FSETP.GEU.AND P3, PT, R12, -126, PT ;  /* 0xc2fc00000c00780b */ /* 0x000fe20003f6e000 */
[----:B------:R-:W-:Y:S01]  /*21d0*/  @!P5 FMUL R30, R30, 0.5 ;  /* 0x3f0000001e1ed820 */ /* 0x000fe20000400000 */
[----:B------:R3:W4:Y:S01]  /*21e0*/  MUFU.EX2 R68, R26 ;  /* 0x0000001a00447308 */ /* 0x0007220000000800 */
[----:B-1----:R-:W-:-:S05]  /*21f0*/  FFMA R34, R74, UR7, -R14 ;  /* 0x000000074a227c23 */ /* 0x002fca000800080e */
[----:B------:R-:W-:Y:S02]  /*2200*/  @!P6 FMUL R42, R42, 0.5 ;  /* 0x3f0000002a2ae820 */ /* 0x000fe40000400000 */
[----:B------:R1:W5:Y:S01]  /*2210*/  MUFU.EX2 R72, R30 ;  /* 0x0000001e00487308 */ /* 0x0003620000000800 */
[----:B--2---:R-:W-:Y:S01]  /*2220*/  @!P1 FMUL R39, R39, R39 ;  /* 0x0000002727279220 */ /* 0x004fe20000400000 */
[----:B------:R-:W-:Y:S01]  /*2230*/  FSETP.GEU.AND P1, PT, R46, -126, PT ;  /* 0xc2fc00002e00780b */ /* 0x000fe20003f2e000 */
[----:B------:R-:W-:Y:S01]  /*2240*/  @!P3 FMUL R12, R12, 0.5 ;  /* 0x3f0000000c0cb820 */ /* 0x000fe20000400000 */
[----:B---3--:R-:W-:-:S04]  /*2250*/  FFMA R26, R58, UR7, -R14 ;  /* 0x000000073a1a7c23 */ /* 0x008fc8000800080e */
[----:B------:R-:W2:Y:S01]  /*2260*/  MUFU.EX2 R43, R38 ;  /* 0x00000026002b7308 */ /* 0x000ea20000000800 */
[----:B----4-:R-:W-:Y:S01]  /*2270*/  @!P4 FMUL R68, R68, R68 ;  /* 0x000000444444c220 */ /* 0x010fe20000400000 */
[----:B------:R-:W-:Y:S01]  /*2280*/  FSETP.GEU.AND P4, PT, R51, -126, PT ;  /* 0xc2fc00003300780b */ /* 0x000fe20003f8e000 */
[----:B-1----:R-:W-:-:S04]  /*2290*/  FFMA R30, R66, UR7, -R14 ;  /* 0x00000007421e7c23 */ /* 0x002fc8000800080e */
[----:B------:R-:W-:Y:S01]  /*22a0*/  @!P1 FMUL R46, R46, 0.5 ;  /* 0x3f0000002e2e9820 */ /* 0x000fe20000400000 */
[----:B------:R1:W3:Y:S01]  /*22b0*/  MUFU.EX2 R76, R12 ;  /* 0x0000000c004c7308 */ /* 0x0002e20000000800 */
[----:B-----5:R-:W-:Y:S01]  /*22c0*/  @!P5 FMUL R72, R72, R72 ;  /* 0x000000484848d220 */ /* 0x020fe20000400000 */
[----:B------:R-:W-:-:S05]  /*22d0*/  FSETP.GEU.AND P5, PT, R55, -126, PT ;  /* 0xc2fc00003700780b */ /* 0x000fca0003fae000 */
[----:B------:R-:W-:Y:S01]  /*22e0*/  @!P4 FMUL R51, R51, 0.5 ;  /* 0x3f0000003333c820 */ /* 0x000fe20000400000 */
[----:B------:R-:W4:Y:S01]  /*22f0*/  MUFU.EX2 R45, R42 ;  /* 0x0000002a002d7308 */ /* 0x000f220000000800 */
[----:B--2---:R-:W-:Y:S01]  /*2300*/  @!P2 FMUL R43, R43, R43 ;  /* 0x0000002b2b2ba220 */ /* 0x004fe20000400000 */
[----:B------:R-:W-:Y:S01]  /*2310*/  FSETP.GEU.AND P2, PT, R50, -126, PT ;  /* 0xc2fc00003200780b */ /* 0x000fe20003f4e000 */
[----:B-1----:R-:W-:-:S04]  /*2320*/  FFMA R12, R62, UR7, -R14 ;  /* 0x000000073e0c7c23 */ /* 0x002fc8000800080e */
[----:B------:R-:W-:Y:S01]  /*2330*/  @!P5 FMUL R55, R55, 0.5 ;  /* 0x3f0000003737d820 */ /* 0x000fe20000400000 */
[----:B------:R1:W2:Y:S01]  /*2340*/  MUFU.EX2 R58, R51 ;  /* 0x00000033003a7308 */ /* 0x0002a20000000800 */
[----:B---3--:R-:W-:Y:S01]  /*2350*/  @!P3 FMUL R76, R76, R76 ;  /* 0x0000004c4c4cb220 */ /* 0x008fe20000400000 */
[----:B------:R-:W-:-:S05]  /*2360*/  FSETP.GEU.AND P3, PT, R59, -126, PT ;  /* 0xc2fc00003b00780b */ /* 0x000fca0003f6e000 */
[----:B------:R-:W-:Y:S01]  /*2370*/  @!P2 FMUL R50, R50, 0.5 ;  /* 0x3f0000003232a820 */ /* 0x000fe20000400000 */
[----:B------:R3:W5:Y:S01]  /*2380*/  MUFU.EX2 R62, R55 ;  /* 0x00000037003e7308 */ /* 0x0007620000000800 */
[----:B----4-:R-:W-:Y:S01]  /*2390*/  @!P6 FMUL R45, R45, R45 ;  /* 0x0000002d2d2de220 */ /* 0x010fe20000400000 */
[----:B------:R-:W-:Y:S01]  /*23a0*/  FSETP.GEU.AND P6, PT, R54, -126, PT ;  /* 0xc2fc00003600780b */ /* 0x000fe20003fce000 */
[----:B-1----:R-:W-:Y:S01]  /*23b0*/  FADD R51, R32, R37 ;  /* 0x0000002520337221 */ /* 0x002fe20000000000 */
[----:B------:R-:W-:-:S03]  /*23c0*/  F2FP.F16.F32.PACK_AB R32, R13, R32 ;  /* 0x000000200d20723e */ /* 0x000fc600000000ff */
[----:B------:R-:W-:Y:S01]  /*23d0*/  @!P3 FMUL R59, R59, 0.5 ;  /* 0x3f0000003b3bb820 */ /* 0x000fe20000400000 */
[----:B------:R-:W1:Y:S01]  /*23e0*/  MUFU.EX2 R47, R46 ;  /* 0x0000002e002f7308 */ /* 0x000e620000000800 */
[----:B--2---:R-:W-:Y:S01]  /*23f0*/  @!P4 FMUL R58, R58, R58 ;  /* 0x0000003a3a3ac220 */ /* 0x004fe20000400000 */
[----:B------:R-:W-:Y:S01]  /*2400*/  FSETP.GEU.AND P4, PT, R63, -126, PT ;  /* 0xc2fc00003f00780b */ /* 0x000fe20003f8e000 */
[----:B---3--:R-:W-:Y:S01]  /*2410*/  FADD R55, R36, R23 ;  /* 0x0000001724377221 */ /* 0x008fe20000000000 */
[----:B------:R-:W-:-:S03]  /*2420*/  F2FP.F16.F32.PACK_AB R36, R17, R36 ;  /* 0x000000241124723e */ /* 0x000fc600000000ff */
[----:B------:R-:W-:Y:S01]  /*2430*/  @!P6 FMUL R54, R54, 0.5 ;  /* 0x3f0000003636e820 */ /* 0x000fe20000400000 */
[----:B------:R-:W2:Y:S01]  /*2440*/  MUFU.EX2 R49, R50 ;  /* 0x0000003200317308 */ /* 0x000ea20000000800 */
[----:B-----5:R-:W-:Y:S01]  /*2450*/  @!P5 FMUL R62, R62, R62 ;  /* 0x0000003e3e3ed220 */ /* 0x020fe20000400000 */
[----:B------:R-:W-:-:S05]  /*2460*/  FSETP.GEU.AND P5, PT, R67, -126, PT ;  /* 0xc2fc00004300780b */ /* 0x000fca0003fae000 */
[----:B------:R-:W-:Y:S01]  /*2470*/  @!P4 FMUL R63, R63, 0.5 ;  /* 0x3f0000003f3fc820 */ /* 0x000fe20000400000 */
[----:B------:R-:W3:Y:S01]  /*2480*/  MUFU.EX2 R53, R54 ;  /* 0x0000003600357308 */ /* 0x000ee20000000800 */
[----:B-1----:R-:W-:Y:S01]  /*2490*/  @!P1 FMUL R47, R47, R47 ;  /* 0x0000002f2f2f9220 */ /* 0x002fe20000400000 */
[----:B------:R-:W-:-:S05]  /*24a0*/  FSETP.GEU.AND P1, PT, R26, -126, PT ;  /* 0xc2fc00001a00780b */ /* 0x000fca0003f2e000 */
[----:B------:R-:W-:Y:S01]  /*24b0*/  @!P5 FMUL R67, R67, 0.5 ;  /* 0x3f0000004343d820 */ /* 0x000fe20000400000 */
[----:B------:R-:W1:Y:S01]  /*24c0*/  MUFU.EX2 R63, R63 ;  /* 0x0000003f003f7308 */ /* 0x000e620000000800 */
[----:B--2---:R-:W-:Y:S01]  /*24d0*/  @!P2 FMUL R49, R49, R49 ;  /* 0x000000313131a220 */ /* 0x004fe20000400000 */
[----:B------:R-:W-:-:S05]  /*24e0*/  FSETP.GEU.AND P2, PT, R12, -126, PT ;  /* 0xc2fc00000c00780b */ /* 0x000fca0003f4e000 */
[----:B------:R-:W-:Y:S01]  /*24f0*/  @!P1 FMUL R26, R26, 0.5 ;  /* 0x3f0000001a1a9820 */ /* 0x000fe20000400000 */
[----:B------:R-:W2:Y:S01]  /*2500*/  MUFU.EX2 R67, R67 ;  /* 0x0000004300437308 */ /* 0x000ea20000000800 */
[----:B---3--:R-:W-:Y:S01]  /*2510*/  @!P6 FMUL R53, R53, R53 ;  /* 0x000000353535e220 */ /* 0x008fe20000400000 */
[----:B------:R-:W-:-:S05]  /*2520*/  FSETP.GEU.AND P6, PT, R30, -126, PT ;  /* 0xc2fc00001e00780b */ /* 0x000fca0003fce000 */
[----:B------:R-:W-:Y:S01]  /*2530*/  @!P2 FMUL R12, R12, 0.5 ;  /* 0x3f0000000c0ca820 */ /* 0x000fe20000400000 */
[----:B------:R3:W4:Y:S01]  /*2540*/  MUFU.EX2 R80, R26 ;  /* 0x0000001a00507308 */ /* 0x0007220000000800 */
[----:B-1----:R-:W-:-:S06]  /*2550*/  @!P4 FMUL R63, R63, R63 ;  /* 0x0000003f3f3fc220 */ /* 0x002fcc0000400000 */
[----:B------:R-:W-:Y:S01]  /*2560*/  @!P6 FMUL R30, R30, 0.5 ;  /* 0x3f0000001e1ee820 */ /* 0x000fe20000400000 */
[----:B------:R1:W5:Y:S01]  /*2570*/  MUFU.EX2 R66, R12 ;  /* 0x0000000c00427308 */ /* 0x0003620000000800 */
[----:B--2---:R-:W-:Y:S01]  /*2580*/  @!P5 FMUL R67, R67, R67 ;  /* 0x000000434343d220 */ /* 0x004fe20000400000 */
[----:B------:R-:W-:Y:S01]  /*2590*/  FSETP.GEU.AND P5, PT, R83, -126, PT ;  /* 0xc2fc00005300780b */ /* 0x000fe20003fae000 */
[----:B---3--:R-:W-:Y:S02]  /*25a0*/  FFMA R26, R70, UR7, -R14 ;  /* 0x00000007461a7c23 */ /* 0x008fe4000800080e */
[----:B------:R-:W-:-:S03]  /*25b0*/  FADD R50, R64, R67 ;  /* 0x0000004340327221 */ /* 0x000fc60000000000 */
[----:B------:R-:W2:Y:S01]  /*25c0*/  MUFU.EX2 R59, R59 ;  /* 0x0000003b003b7308 */ /* 0x000ea20000000800 */
[--C-:B-1----:R-:W-:Y:S01]  /*25d0*/  FFMA R12, R82, UR7, -R14.reuse ;  /* 0x00000007520c7c23 */ /* 0x102fe2000800080e */
[----:B----4-:R-:W-:Y:S01]  /*25e0*/  @!P1 FMUL R80, R80, R80 ;  /* 0x0000005050509220 */ /* 0x010fe20000400000 */
[----:B------:R-:W-:Y:S01]  /*25f0*/  FSETP.GEU.AND P1, PT, R34, -126, PT ;  /* 0xc2fc00002200780b */ /* 0x000fe20003f2e000 */
[----:B------:R-:W-:Y:S01]  /*2600*/  FFMA R14, R87, UR7, -R14 ;  /* 0x00000007570e7c23 */ /* 0x000fe2000800080e */
[----:B------:R-:W-:Y:S01]  /*2610*/  ULOP3.LUT UR7, UR13, 0x8, URZ, 0xc, !UPT ;  /* 0x000000080d077892 */ /* 0x000fe2000f8e0c3f */
[----:B------:R-:W-:Y:S01]  /*2620*/  FSETP.GEU.AND P4, PT, R12, -126, PT ;  /* 0xc2fc00000c00780b */ /* 0x000fe20003f8e000 */
[----:B------:R-:W-:Y:S01]  /*2630*/  @!P5 FMUL R83, R83, 0.5 ;  /* 0x3f0000005353d820 */ /* 0x000fe20000400000 */
[----:B------:R1:W3:Y:S01]  /*2640*/  MUFU.EX2 R70, R30 ;  /* 0x0000001e00467308 */ /* 0x0002e20000000800 */
[----:B-----5:R-:W-:Y:S01]  /*2650*/  @!P2 FMUL R66, R66, R66 ;  /* 0x000000424242a220 */ /* 0x020fe20000400000 */
[----:B------:R-:W-:-:S06]  /*2660*/  FSETP.GEU.AND P2, PT, R75, -126, PT ;  /* 0xc2fc00004b00780b */ /* 0x000fcc0003f4e000 */
[----:B------:R-:W-:Y:S01]  /*2670*/  @!P1 FMUL R34, R34, 0.5 ;  /* 0x3f00000022229820 */ /* 0x000fe20000400000 */
[----:B--2---:R-:W-:Y:S01]  /*2680*/  @!P3 FMUL R59, R59, R59 ;  /* 0x0000003b3b3bb220 */ /* 0x004fe20000400000 */
[----:B------:R-:W2:Y:S01]  /*2690*/  MUFU.EX2 R83, R83 ;  /* 0x0000005300537308 */ /* 0x000ea20000000800 */
[----:B------:R-:W-:Y:S01]  /*26a0*/  @!P4 FMUL R12, R12, 0.5 ;  /* 0x3f0000000c0cc820 */ /* 0x000fe20000400000 */
[----:B------:R-:W-:Y:S01]  /*26b0*/  FSETP.GEU.AND P3, PT, R26, -126, PT ;  /* 0xc2fc00001a00780b */ /* 0x000fe20003f6e000 */
[----:B-1----:R-:W-:Y:S01]  /*26c0*/  FADD R30, R9, R44 ;  /* 0x0000002c091e7221 */ /* 0x002fe20000000000 */
[----:B------:R-:W-:Y:S01]  /*26d0*/  F2FP.F16.F32.PACK_AB R44, R44, R29 ;  /* 0x0000001d2c2c723e */ /* 0x000fe200000000ff */
[----:B------:R-:W-:Y:S01]  /*26e0*/  @!P2 FMUL R75, R75, 0.5 ;  /* 0x3f0000004b4ba820 */ /* 0x000fe20000400000 */
[----:B---3--:R-:W-:Y:S02]  /*26f0*/  @!P6 FMUL R70, R70, R70 ;  /* 0x000000464646e220 */ /* 0x008fe40000400000 */
[----:B------:R-:W1:Y:S01]  /*2700*/  MUFU.EX2 R82, R34 ;  /* 0x0000002200527308 */ /* 0x000e620000000800 */
[----:B------:R-:W-:Y:S01]  /*2710*/  FSETP.GEU.AND P6, PT, R71, -126, PT ;  /* 0xc2fc00004700780b */ /* 0x000fe20003fce000 */
[----:B------:R-:W-:Y:S01]  /*2720*/  FADD R69, R30, R61 ;  /* 0x0000003d1e457221 */ /* 0x000fe20000000000 */
[----:B------:R-:W-:Y:S01]  /*2730*/  FADD R30, R11, R18 ;  /* 0x000000120b1e7221 */ /* 0x000fe20000000000 */
[----:B------:R-:W-:Y:S01]  /*2740*/  FADD R61, R19, R22 ;  /* 0x00000016133d7221 */ /* 0x000fe20000000000 */
[----:B------:R-:W-:-:S02]  /*2750*/  FADD R46, R39, R70 ;  /* 0x00000046272e7221 */ /* 0x000fc40000000000 */
[----:B------:R-:W-:Y:S01]  /*2760*/  @!P3 FMUL R26, R26, 0.5 ;  /* 0x3f0000001a1ab820 */ /* 0x000fe20000400000 */
[----:B------:R3:W4:Y:S01]  /*2770*/  MUFU.EX2 R84, R12 ;  /* 0x0000000c00547308 */ /* 0x0007220000000800 */
[----:B--2---:R-:W-:Y:S01]  /*2780*/  @!P5 FMUL R83, R83, R83 ;  /* 0x000000535353d220 */ /* 0x004fe20000400000 */
[----:B------:R-:W-:Y:S01]  /*2790*/  FSETP.GEU.AND P5, PT, R14, -126, PT ;  /* 0xc2fc00000e00780b */ /* 0x000fe20003fae000 */
[----:B------:R-:W-:Y:S01]  /*27a0*/  FADD R61, R30, R61 ;  /* 0x0000003d1e3d7221 */ /* 0x000fe20000000000 */
[----:B------:R-:W-:Y:S01]  /*27b0*/  FADD R30, R56, R59 ;  /* 0x0000003b381e7221 */ /* 0x000fe20000000000 */
[----:B------:R-:W-:Y:S01]  /*27c0*/  FADD R81, R58, R83 ;  /* 0x000000533a517221 */ /* 0x000fe20000000000 */
[----:B------:R-:W-:Y:S02]  /*27d0*/  @!P6 FMUL R71, R71, 0.5 ;  /* 0x3f0000004747e820 */ /* 0x000fe40000400000 */
[----:B------:R-:W2:Y:S01]  /*27e0*/  MUFU.EX2 R75, R75 ;  /* 0x0000004b004b7308 */ /* 0x000ea20000000800 */
[----:B-1----:R-:W-:Y:S01]  /*27f0*/  @!P1 FMUL R82, R82, R82 ;  /* 0x0000005252529220 */ /* 0x002fe20000400000 */
[----:B------:R-:W-:Y:S01]  /*2800*/  FSETP.GEU.AND P1, PT, R78, -126, PT ;  /* 0xc2fc00004e00780b */ /* 0x000fe20003f2e000 */
[----:B---3--:R-:W-:Y:S01]  /*2810*/  FADD R12, R24, R21 ;  /* 0x00000015180c7221 */ /* 0x008fe20000000000 */
[----:B------:R-:W-:Y:S01]  /*2820*/  FADD R50, R50, R81 ;  /* 0x0000005132327221 */ /* 0x000fe20000000000 */
[----:B------:R-:W-:Y:S01]  /*2830*/  FADD R73, R45, R82 ;  /* 0x000000522d497221 */ /* 0x000fe20000000000 */
[C---:B------:R-:W-:Y:S01]  /*2840*/  F2FP.F16.F32.PACK_AB R24, R5.reuse, R24 ;  /* 0x000000180518723e */ /* 0x040fe200000000ff */
[----:B------:R-:W-:Y:S01]  /*2850*/  FADD R34, R12, R51 ;  /* 0x000000330c227221 */ /* 0x000fe20000000000 */
[----:B------:R1:W3:Y:S01]  /*2860*/  MUFU.EX2 R74, R26 ;  /* 0x0000001a004a7308 */ /* 0x0002e20000000800 */
[----:B----4-:R-:W-:Y:S01]  /*2870*/  @!P4 FMUL R84, R84, R84 ;  /* 0x000000545454c220 */ /* 0x010fe20000400000 */
[----:B------:R-:W-:Y:S01]  /*2880*/  FSETP.GEU.AND P4, PT, R86, -126, PT ;  /* 0xc2fc00005600780b */ /* 0x000fe20003f8e000 */
[----:B------:R-:W-:Y:S01]  /*2890*/  FADD R12, R5, R40 ;  /* 0x00000028050c7221 */ /* 0x000fe20000000000 */
[----:B------:R-:W-:Y:S01]  /*28a0*/  @!P5 FMUL R14, R14, 0.5 ;  /* 0x3f0000000e0ed820 */ /* 0x000fe20000400000 */
[----:B------:R-:W-:-:S02]  /*28b0*/  F2FP.F16.F32.PACK_AB R40, R40, R21 ;  /* 0x000000152828723e */ /* 0x000fc400000000ff */
[----:B------:R-:W-:Y:S01]  /*28c0*/  @!P1 FMUL R78, R78, 0.5 ;  /* 0x3f0000004e4e9820 */ /* 0x000fe20000400000 */
[----:B------:R-:W4:Y:S01]  /*28d0*/  MUFU.EX2 R71, R71 ;  /* 0x0000004700477308 */ /* 0x000f220000000800 */
[----:B--2---:R-:W-:Y:S01]  /*28e0*/  @!P2 FMUL R75, R75, R75 ;  /* 0x0000004b4b4ba220 */ /* 0x004fe20000400000 */
[----:B------:R-:W-:Y:S01]  /*28f0*/  FSETP.GEU.AND P2, PT, R79, -126, PT ;  /* 0xc2fc00004f00780b */ /* 0x000fe20003f4e000 */
[----:B-1----:R-:W-:Y:S01]  /*2900*/  FADD R26, R28, R29 ;  /* 0x0000001d1c1a7221 */ /* 0x002fe20000000000 */
[----:B------:R-:W-:Y:S01]  /*2910*/  F2FP.F16.F32.PACK_AB R29, R64, R39 ;  /* 0x00000027401d723e */ /* 0x000fe200000000ff */
[----:B------:R-:W-:Y:S01]  /*2920*/  FADD R77, R72, R75 ;  /* 0x0000004b484d7221 */ /* 0x000fe20000000000 */
[----:B------:R-:W-:Y:S01]  /*2930*/  F2FP.F16.F32.PACK_AB R39, R62, R53 ;  /* 0x000000353e27723e */ /* 0x000fe200000000ff */
[----:B------:R-:W-:Y:S01]  /*2940*/  FADD R65, R26, R55 ;  /* 0x000000371a417221 */ /* 0x000fe20000000000 */
[----:B------:R-:W-:Y:S01]  /*2950*/  FADD R55, R13, R48 ;  /* 0x000000300d377221 */ /* 0x000fe20000000000 */
[----:B------:R-:W-:Y:S01]  /*2960*/  @!P4 FMUL R86, R86, 0.5 ;  /* 0x3f0000005656c820 */ /* 0x000fe20000400000 */
[----:B------:R-:W1:Y:S01]  /*2970*/  MUFU.EX2 R78, R78 ;  /* 0x0000004e004e7308 */ /* 0x000e620000000800 */
[----:B------:R-:W-:Y:S01]  /*2980*/  FADD R26, R2, R25 ;  /* 0x00000019021a7221 */ /* 0x000fe20000000000 */
[----:B------:R-:W-:Y:S01]  /*2990*/  FADD R38, R12, R55 ;  /* 0x000000370c267221 */ /* 0x000fe20000000000 */
[----:B------:R-:W-:Y:S01]  /*29a0*/  FADD R55, R15, R20 ;  /* 0x000000140f377221 */ /* 0x000fe20000000000 */
[----:B------:R-:W-:Y:S01]  /*29b0*/  FADD R12, R7, R16 ;  /* 0x00000010070c7221 */ /* 0x000fe20000000000 */
[----:B------:R-:W-:Y:S01]  /*29c0*/  @!P2 FMUL R79, R79, 0.5 ;  /* 0x3f0000004f4fa820 */ /* 0x000fe20000400000 */
[----:B------:R-:W-:Y:S01]  /*29d0*/  FADD R42, R26, R57 ;  /* 0x000000391a2a7221 */ /* 0x000fe20000000000 */
[----:B------:R-:W-:Y:S01]  /*29e0*/  FADD R26, R6, R33 ;  /* 0x00000021061a7221 */ /* 0x000fe20000000000 */
[----:B------:R-:W-:Y:S01]  /*29f0*/  FADD R12, R12, R55 ;  /* 0x000000370c0c7221 */ /* 0x000fe20000000000 */
[----:B------:R2:W5:Y:S01]  /*2a00*/  MUFU.EX2 R51, R79 ;  /* 0x0000004f00337308 */ /* 0x0005620000000800 */
[----:B------:R-:W-:Y:S01]  /*2a10*/  FADD R57, R10, R27 ;  /* 0x0000001b0a397221 */ /* 0x000fe20000000000 */
[----:B---3--:R-:W-:Y:S01]  /*2a20*/  @!P3 FMUL R74, R74, R74 ;  /* 0x0000004a4a4ab220 */ /* 0x008fe20000400000 */
[----:B----4-:R-:W-:Y:S01]  /*2a30*/  @!P6 FMUL R71, R71, R71 ;  /* 0x000000474747e220 */ /* 0x010fe20000400000 */
[----:B------:R-:W-:Y:S01]  /*2a40*/  FADD R85, R30, R77 ;  /* 0x0000004d1e557221 */ /* 0x000fe20000000000 */
[----:B------:R-:W-:Y:S01]  /*2a50*/  FADD R57, R26, R57 ;  /* 0x000000391a397221 */ /* 0x000fe20000000000 */
[----:B------:R-:W-:Y:S01]  /*2a60*/  FADD R26, R31, R80 ;  /* 0x000000501f1a7221 */ /* 0x000fe20000000000 */
[----:B------:R-:W-:Y:S01]  /*2a70*/  FADD R30, R43, R74 ;  /* 0x0000004a2b1e7221 */ /* 0x000fe20000000000 */
[----:B------:R-:W3:Y:S01]  /*2a80*/  MUFU.EX2 R86, R86 ;  /* 0x0000005600567308 */ /* 0x000ee20000000800 */
[----:B--2---:R-:W-:Y:S01]  /*2a90*/  FADD R79, R49, R84 ;  /* 0x00000054314f7221 */ /* 0x004fe20000000000 */
[----:B-1----:R-:W-:Y:S01]  /*2aa0*/  @!P1 FMUL R78, R78, R78 ;  /* 0x0000004e4e4e9220 */ /* 0x002fe20000400000 */
[----:B------:R-:W-:Y:S01]  /*2ab0*/  FADD R54, R26, R73 ;  /* 0x000000491a367221 */ /* 0x000fe20000000000 */
[----:B------:R-:W-:Y:S01]  /*2ac0*/  FADD R26, R60, R63 ;  /* 0x0000003f3c1a7221 */ /* 0x000fe20000000000 */
[----:B------:R-:W-:Y:S01]  /*2ad0*/  FADD R87, R46, R79 ;  /* 0x0000004f2e577221 */ /* 0x000fe20000000000 */
[----:B------:R-:W-:Y:S01]  /*2ae0*/  FADD R73, R47, R78 ;  /* 0x0000004e2f497221 */ /* 0x000fe20000000000 */
[----:B------:R-:W-:Y:S01]  /*2af0*/  FADD R46, R68, R71 ;  /* 0x00000047442e7221 */ /* 0x000fe20000000000 */
[----:B------:R1:W2:Y:S01]  /*2b00*/  MUFU.EX2 R55, R14 ;  /* 0x0000000e00377308 */ /* 0x0002a20000000800 */
[----:B-----5:R-:W-:Y:S01]  /*2b10*/  @!P2 FMUL R51, R51, R51 ;  /* 0x000000333333a220 */ /* 0x020fe20000400000 */
[----:B------:R-:W-:Y:S01]  /*2b20*/  FADD R54, R54, R87 ;  /* 0x0000005736367221 */ /* 0x000fe20000000000 */
[----:B------:R-:W-:Y:S01]  /*2b30*/  FADD R50, R85, R50 ;  /* 0x0000003255327221 */ /* 0x000fe20000000000 */
[----:B------:R-:W-:Y:S01]  /*2b40*/  FADD R34, R34, R65 ;  /* 0x0000004122227221 */ /* 0x000fe20000000000 */
[----:B------:R-:W-:Y:S01]  /*2b50*/  FADD R77, R76, R51 ;  /* 0x000000334c4d7221 */ /* 0x000fe20000000000 */
[----:B------:R-:W-:Y:S01]  /*2b60*/  FADD R38, R38, R69 ;  /* 0x0000004526267221 */ /* 0x000fe20000000000 */
[----:B------:R-:W-:Y:S01]  /*2b70*/  FADD R57, R42, R57 ;  /* 0x000000392a397221 */ /* 0x000fe20000000000 */
[----:B------:R-:W-:Y:S01]  /*2b80*/  FADD R61, R12, R61 ;  /* 0x0000003d0c3d7221 */ /* 0x000fe20000000000 */
[----:B---3--:R-:W-:Y:S01]  /*2b90*/  @!P4 FMUL R86, R86, R86 ;  /* 0x000000565656c220 */ /* 0x008fe20000400000 */
[----:B-1----:R-:W-:Y:S01]  /*2ba0*/  FADD R14, R35, R66 ;  /* 0x00000042230e7221 */ /* 0x002fe20000000000 */
[----:B------:R-:W-:Y:S01]  /*2bb0*/  FADD R26, R26, R77 ;  /* 0x0000004d1a1a7221 */ /* 0x000fe20000000000 */
[----:B------:R-:W-:Y:S01]  /*2bc0*/  MOV R12, UR7 ;  /* 0x00000007000c7c02 */ /* 0x000fe20008000f00 */
[----:B------:R-:W-:Y:S01]  /*2bd0*/  FADD R79, R53, R86 ;  /* 0x00000056354f7221 */ /* 0x000fe20000000000 */
[----:B------:R-:W-:Y:S01]  /*2be0*/  FADD R14, R14, R73 ;  /* 0x000000490e0e7221 */ /* 0x000fe20000000000 */
[----:B------:R-:W-:Y:S01]  /*2bf0*/  FADD R34, R34, R57 ;  /* 0x0000003922227221 */ /* 0x000fe20000000000 */
[----:B------:R-:W-:Y:S01]  /*2c00*/  FADD R61, R38, R61 ;  /* 0x0000003d263d7221 */ /* 0x000fe20000000000 */
[----:B--2---:R-:W-:Y:S01]  /*2c10*/  @!P5 FMUL R55, R55, R55 ;  /* 0x000000373737d220 */ /* 0x004fe20000400000 */
[----:B------:R-:W-:Y:S01]  /*2c20*/  FADD R79, R30, R79 ;  /* 0x0000004f1e4f7221 */ /* 0x000fe20000000000 */
[----:B------:R1:W-:Y:S01]  /*2c30*/  SYNCS.ARRIVE.TRANS64.A1T0 RZ, [R12+UR15], RZ ;  /* 0x000000ff0cff79a7 */ /* 0x0003e2000810000f */
[----:B------:R-:W-:Y:S01]  /*2c40*/  F2FP.F16.F32.PACK_AB R42, R16, R25 ;  /* 0x00000019102a723e */ /* 0x000fe200000000ff */
[----:B------:R-:W-:Y:S01]  /*2c50*/  FADD R81, R62, R55 ;  /* 0x000000373e517221 */ /* 0x000fe20000000000 */
[----:B------:R-:W-:Y:S01]  /*2c60*/  FADD R79, R14, R79 ;  /* 0x0000004f0e4f7221 */ /* 0x000fe20000000000 */
[----:B------:R-:W-:-:S02]  /*2c70*/  F2FP.F16.F32.PACK_AB R48, R48, R37 ;  /* 0x000000253030723e */ /* 0x000fc400000000ff */
[----:B------:R-:W-:Y:S01]  /*2c80*/  FADD R81, R46, R81 ;  /* 0x000000512e517221 */ /* 0x000fe20000000000 */
[----:B------:R-:W-:Y:S01]  /*2c90*/  FADD R54, R54, R79 ;  /* 0x0000004f36367221 */ /* 0x000fe20000000000 */
[----:B------:R-:W-:Y:S01]  /*2ca0*/  F2FP.F16.F32.PACK_AB R46, R18, R33 ;  /* 0x00000021122e723e */ /* 0x000fe200000000ff */
[----:B-1----:R-:W-:Y:S01]  /*2cb0*/  FADD R12, R34, R61 ;  /* 0x0000003d220c7221 */ /* 0x002fe20000000000 */
[----:B------:R-:W-:Y:S01]  /*2cc0*/  FADD R81, R26, R81 ;  /* 0x000000511a517221 */ /* 0x000fe20000000000 */
[----:B------:R-:W-:Y:S02]  /*2cd0*/  F2FP.F16.F32.PACK_AB R25, R56, R31 ;  /* 0x0000001f3819723e */ /* 0x000fe400000000ff */
[----:B------:R-:W-:Y:S01]  /*2ce0*/  F2FP.F16.F32.PACK_AB R31, R68, R43 ;  /* 0x0000002b441f723e */ /* 0x000fe200000000ff */
[----:B------:R-:W-:Y:S01]  /*2cf0*/  FADD R81, R50, R81 ;  /* 0x0000005132517221 */ /* 0x000fe20000000000 */
[----:B------:R-:W-:Y:S02]  /*2d00*/  F2FP.F16.F32.PACK_AB R50, R20, R41 ;  /* 0x000000291432723e */ /* 0x000fe400000000ff */
[----:B------:R-:W-:Y:S01]  /*2d10*/  F2FP.F16.F32.PACK_AB R33, R72, R45 ;  /* 0x0000002d4821723e */ /* 0x000fe200000000ff */
[----:B------:R-:W-:Y:S01]  /*2d20*/  FADD R14, R54, R81 ;  /* 0x00000051360e7221 */ /* 0x000fe20000000000 */
[----:B------:R-:W-:-:S02]  /*2d30*/  F2FP.F16.F32.PACK_AB R54, R22, R27 ;  /* 0x0000001b1636723e */ /* 0x000fc400000000ff */
[----:B------:R-:W-:Y:S02]  /*2d40*/  F2FP.F16.F32.PACK_AB R27, R60, R35 ;  /* 0x000000233c1b723e */ /* 0x000fe400000000ff */
[----:B------:R-:W-:Y:S02]  /*2d50*/  F2FP.F16.F32.PACK_AB R35, R76, R47 ;  /* 0x0000002f4c23723e */ /* 0x000fe400000000ff */
[----:B------:R-:W-:Y:S02]  /*2d60*/  F2FP.F16.F32.PACK_AB R37, R58, R49 ;  /* 0x000000313a25723e */ /* 0x000fe400000000ff */
[----:B------:R-:W-:Y:S02]  /*2d70*/  F2FP.F16.F32.PACK_AB R26, R7, R2 ;  /* 0x00000002071a723e */ /* 0x000fe400000000ff */
[----:B------:R-:W-:Y:S02]  /*2d80*/  F2FP.F16.F32.PACK_AB R28, R9, R28 ;  /* 0x0000001c091c723e */ /* 0x000fe400000000ff */
        /* <DEDUP_REMOVED lines=9> */
[----:B------:R-:W-:Y:S01]  /*2e20*/  F2FP.F16.F32.PACK_AB R53, R83, R84 ;  /* 0x000000545335723e */ /* 0x000fe200000000ff */
[----:B------:R-:W-:Y:S06]  /*2e30*/  @!P0 BRA `(.L_x_19) ;  /* 0x0000000000048947 */ /* 0x000fec0003800000 */
[----:B------:R-:W-:Y:S01]  /*2e40*/  BPT.TRAP 0x1 ;  /* 0x000000040000795c */ /* 0x000fe20000300000 */
.L_x_19:
[----:B------:R-:W1:Y:S02]  /*2e50*/  SYNCS.PHASECHK.TRANS64.TRYWAIT P1, [UR37+0xc008], R0 ;  /* 0x00c00800ff0075a7 */ /* 0x000e640008020165 */
[----:B-1----:R-:W-:Y:S05]  /*2e60*/  @!P1 BRA `(.L_x_20) ;  /* 0x0000004c00049947 */ /* 0x002fea0003800000 */
.L_x_90:
[----:B------:R-:W-:Y:S01]  /*2e70*/  UIADD3 UR10, UR12, 0x200, URZ ;  /* 0x000002000c0a7890 */ /* 0x000fe2000fffe03f */
[----:B------:R-:W-:Y:S01]  /*2e80*/  WARPGROUP.ARRIVE ;  /* 0x00000000000079c5 */ /* 0x000fe20000000000 */
[----:B------:R-:W-:Y:S01]  /*2e90*/  UMOV UR11, 0x80000020 ;  /* 0x80000020000b7882 */ /* 0x000fe20000000000 */
[----:B------:R-:W-:-:S06]  /*2ea0*/  F2FP.F16.F32.PACK_AB R55, R55, R86 ;  /* 0x000000563737723e */ /* 0x000fcc00000000ff */
[----:B------:R-:W-:Y:S01]  /*2eb0*/  HGMMA.64x32x16.F32 R88, R24, gdesc[UR8].tnspB, RZ, !UPT, gsb0 ;  /* 0x4060000818587df0 */ /* 0x000fe2000c0008ff */
[----:B------:R-:W-:Y:S01]  /*2ec0*/  UIADD3 UR10, UR12, 0x240, URZ ;  /* 0x000002400c0a7890 */ /* 0x000fe2000fffe03f */
[----:B------:R-:W-:Y:S01]  /*2ed0*/  UMOV UR11, 0x80000020 ;  /* 0x80000020000b7882 */ /* 0x000fe20000000000 */
[----:B------:R-:W-:Y:S02]  /*2ee0*/  WARPGROUP.DEPBAR.LE gsb0, 0x0 ;  /* 0x00008000000079c5 */ /* 0x000fe40000010000 */
[----:B------:R-:W-:-:S06]  /*2ef0*/  WARPGROUP.ARRIVE ;  /* 0x00000000000079c5 */ /* 0x000fcc0000000000 */
[----:B------:R-:W-:Y:S01]  /*2f00*/  HGMMA.64x32x16.F32 R88, R28, gdesc[UR8].tnspB, R88, gsb0 ;  /* 0x406000081c587df0 */ /* 0x000fe20008000858 */
        /* <DEDUP_REMOVED lines=29> */
[----:B------:R-:W-:Y:S03]  /*30e0*/  HGMMA.64x32x16.F32 R88, R52, gdesc[UR8].tnspB, R88, gsb0 ;  /* 0x4060000834587df0 */ /* 0x000fe60008000858 */
[----:B------:R-:W-:Y:S02]  /*30f0*/  WARPGROUP.DEPBAR.LE gsb0, 0x0 ;  /* 0x00008000000079c5 */ /* 0x000fe40000010000 */
[----:B------:R-:W-:Y:S05]  /*3100*/  @!P0 BRA `(.L_x_21) ;  /* 0x0000000000048947 */ /* 0x000fea0003800000 */
[----:B------:R-:W-:Y:S01]  /*3110*/  BPT.TRAP 0x1 ;  /* 0x000000040000795c */ /* 0x000fe20000300000 */
.L_x_21:
[----:B------:R-:W-:Y:S02]  /*3120*/  UISETP.GT.U32.AND UP0, UPT, UR6, 0x1, UPT ;  /* 0x000000010600788c */ /* 0x000fe4000bf04070 */
[----:B------:R-:W-:-:S04]  /*3130*/  UIADD3 UR7, UR37, 0xc028, URZ ;  /* 0x0000c02825077890 */ /* 0x000fc8000fffe03f */
[----:B------:R-:W-:Y:S01]  /*3140*/  PLOP3.LUT P1, PT, PT, PT, UP0, 0x80, 0x0 ;  /* 0x000000000000781c */ /* 0x000fe20003f2f008 */
[----:B------:R-:W-:-:S09]  /*3150*/  UPRMT UR7, URZ, 0x654, UR7 ;  /* 0x000006543f077896 */ /* 0x000fd20008000007 */
[----:B------:R-:W-:Y:S03]  /*3160*/  SYNCS.ARRIVE.TRANS64.RED.A1T0 RZ, [UR7], RZ ;  /* 0x000000ffffff79a7 */ /* 0x000fe60008100407 */
[----:B------:R-:W-:Y:S05]  /*3170*/  @P1 BRA `(.L_x_22) ;  /* 0x0000000000041947 */ /* 0x000fea0003800000 */
[----:B------:R-:W-:Y:S01]  /*3180*/  BPT.TRAP 0x1 ;  /* 0x000000040000795c */ /* 0x000fe20000300000 */
.L_x_22:
[----:B-1----:R-:W1:Y:S02]  /*3190*/  LDC R0, c[0x0][0x28c] ;  /* 0x0000a300ff007b82 */ /* 0x002e640000000800 */
[----:B-1----:R-:W-:-:S13]  /*31a0*/  ISETP.GE.AND P2, PT, R0, 0x81, PT ;  /* 0x000000810000780c */ /* 0x002fda0003f46270 */
[----:B------:R-:W-:Y:S05]  /*31b0*/  @!P2 BRA `(.L_x_23) ;  /* 0x0000002400eca947 */ /* 0x000fea0003800000 */
[----:B------:R-:W-:Y:S01]  /*31c0*/  IADD3 R0, R0, 0x7f, RZ ;  /* 0x0000007f00007810 */ /* 0x000fe20007ffe0ff */
[----:B------:R-:W-:Y:S01]  /*31d0*/  UMOV UR13, 0x2 ;  /* 0x00000002000d7882 */ /* 0x000fe20000000000 */
[----:B------:R-:W-:Y:S01]  /*31e0*/  MOV R7, R3 ;  /* 0x0000000300077202 */ /* 0x000fe20000000f00 */
[----:B------:R-:W-:Y:S01]  /*31f0*/  UMOV UR15, 0x1 ;  /* 0x00000001000f7882 */ /* 0x000fe20000000000 */
[----:B------:R-:W-:Y:S01]  /*3200*/  SHF.R.S32.HI R5, RZ, 0x1f, R0 ;  /* 0x0000001fff057819 */ /* 0x000fe20000011400 */
[----:B------:R-:W-:Y:S01]  /*3210*/  ULDC UR16, c[0x0][0x604] ;  /* 0x0001810000107ab9 */ /* 0x000fe20000000800 */
[----:B------:R-:W-:Y:S02]  /*3220*/  MOV R2, RZ ;  /* 0x000000ff00027202 */ /* 0x000fe40000000f00 */
[----:B------:R-:W-:Y:S02]  /*3230*/  LEA.HI R0, R5, R0, RZ, 0x7 ;  /* 0x0000000005007211 */ /* 0x000fe400078f38ff */
[----:B------:R-:W-:-:S02]  /*3240*/  MOV R5, R4 ;  /* 0x0000000400057202 */ /* 0x000fc40000000f00 */
[----:B------:R-:W-:-:S07]  /*3250*/  SHF.R.S32.HI R0, RZ, 0x7, R0 ;  /* 0x00000007ff007819 */ /* 0x000fce0000011400 */
.L_x_34:
[----:B------:R-:W-:Y:S05]  /*3260*/  @!P0 BRA `(.L_x_24) ;  /* 0x0000000000048947 */ /* 0x000fea0003800000 */
[----:B------:R-:W-:Y:S01]  /*3270*/  BPT.TRAP 0x1 ;  /* 0x000000040000795c */ /* 0x000fe20000300000 */
.L_x_24:
[----:B------:R-:W-:Y:S01]  /*3280*/  ULEA UR6, UR13, UR37, 0x3 ;  /* 0x000000250d067291 */ /* 0x000fe2000f8e183f */
[----:B------:R-:W-:-:S08]  /*3290*/  SHF.L.U32 R3, R2, 0x1f, RZ ;  /* 0x0000001f02037819 */ /* 0x000fd000000006ff */
[----:B------:R-:W1:Y:S02]  /*32a0*/  SYNCS.PHASECHK.TRANS64.TRYWAIT P2, [UR6+0xc000], R3 ;  /* 0x00c00003ff0075a7 */ /* 0x000e640008040146 */
[----:B-1----:R-:W-:Y:S05]  /*32b0*/  @!P2 BRA `(.L_x_25) ;  /* 0x000000480008a947 */ /* 0x002fea0003800000 */
.L_x_91:
[----:B------:R-:W-:Y:S01]  /*32c0*/  ULEA UR6, UR13, UR14, 0x9 ;  /* 0x0000000e0d067291 */ /* 0x000fe2000f8e483f */
[----:B------:R-:W-:Y:S01]  /*32d0*/  WARPGROUP.ARRIVE ;  /* 0x00000000000079c5 */ /* 0x000fe20000000000 */
[----:B------:R-:W-:Y:S01]  /*32e0*/  UMOV UR7, 0x80000020 ;  /* 0x8000002000077882 */ /* 0x000fe20000000000 */
[----:B------:R-:W-:Y:S01]  /*32f0*/  UMOV UR11, 0x80000020 ;  /* 0x80000020000b7882 */ /* 0x000fe20000000000 */
[----:B------:R-:W-:Y:S02]  /*3300*/  UIADD3 UR10, UR6, 0x2, URZ ;  /* 0x00000002060a7890 */ /* 0x000fe4000fffe03f */
[----:B------:R-:W-:-:S03]  /*3310*/  UIADD3 UR13, UR13, 0x1, URZ ;  /* 0x000000010d0d7890 */ /* 0x000fc6000fffe03f */
[----:B------:R-:W-:Y:S01]  /*3320*/  HGMMA.64x128x16.F32 R24, gdesc[UR4], RZ, !UPT, gsb0 ;  /* 0x01e00000041879f0 */ /* 0x000fe2000c0008ff */
[----:B------:R-:W-:-:S04]  /*3330*/  UISETP.NE.AND UP0, UPT, UR13, 0x5, UPT ;  /* 0x000000050d00788c */ /* 0x000fc8000bf05270 */
[----:B------:R-:W-:Y:S02]  /*3340*/  USEL UR6, URZ, 0x1, UP0 ;  /* 0x000000013f067887 */ /* 0x000fe40008000000 */
[----:B------:R-:W-:-:S04]  /*3350*/  USEL UR13, UR13, URZ, UP0 ;  /* 0x0000003f0d0d7287 */ /* 0x000fc80008000000 */
[----:B------:R-:W-:Y:S01]  /*3360*/  LOP3.LUT R2, R2, UR6, RZ, 0x3c, !PT ;  /* 0x0000000602027c12 */ /* 0x000fe2000f8e3cff */
[----:B------:R-:W-:Y:S02]  /*3370*/  WARPGROUP.DEPBAR.LE gsb0, 0x0 ;  /* 0x00008000000079c5 */ /* 0x000fe40000010000 */
[----:B------:R-:W-:-:S06]  /*3380*/  WARPGROUP.ARRIVE ;  /* 0x00000000000079c5 */ /* 0x000fcc0000000000 */
[----:B------:R-:W-:Y:S03]  /*3390*/  HGMMA.64x128x16.F32 R24, gdesc[UR8], R24, gsb0 ;  /* 0x01e00000081879f0 */ /* 0x000fe60008000818 */
[----:B------:R-:W-:Y:S02]  /*33a0*/  WARPGROUP.DEPBAR.LE gsb0, 0x0 ;  /* 0x00008000000079c5 */ /* 0x000fe40000010000 */
[----:B------:R-:W-:Y:S05]  /*33b0*/  @!P0 BRA `(.L_x_26) ;  /* 0x0000000000048947 */ /* 0x000fea0003800000 */
[----:B------:R-:W-:Y:S01]  /*33c0*/  BPT.TRAP 0x1 ;  /* 0x000000040000795c */ /* 0x000fe20000300000 */
.L_x_26:
[----:B-1----:R-:W-:Y:S01]  /*33d0*/  FMNMX R4, R24, R7, !PT ;  /* 0x0000000718047209 */ /* 0x002fe20007800000 */
[----:B------:R-:W-:Y:S01]  /*33e0*/  ULEA UR6, UR13, UR37, 0x3 ;  /* 0x000000250d067291 */ /* 0x000fe2000f8e183f */
[----:B------:R-:W-:Y:S02]  /*33f0*/  FMNMX R8, R26, R5, !PT ;  /* 0x000000051a087209 */ /* 0x000fe40007800000 */
[----:B------:R-:W-:Y:S02]  /*3400*/  FMNMX R3, R25, R4, !PT ;  /* 0x0000000419037209 */ /* 0x000fe40007800000 */
[----:B------:R-:W-:Y:S02]  /*3410*/  FMNMX R9, R27, R8, !PT ;  /* 0x000000081b097209 */ /* 0x000fe40007800000 */
[----:B------:R-:W-:Y:S02]  /*3420*/  FMNMX R4, R28, R3, !PT ;  /* 0x000000031c047209 */ /* 0x000fe40007800000 */
[----:B------:R-:W-:-:S02]  /*3430*/  FMNMX R8, R30, R9, !PT ;  /* 0x000000091e087209 */ /* 0x000fc40007800000 */
[----:B------:R-:W-:Y:S02]  /*3440*/  FMNMX R3, R29, R4, !PT ;  /* 0x000000041d037209 */ /* 0x000fe40007800000 */
        /* <DEDUP_REMOVED lines=29> */
[----:B------:R-:W1:Y:S02]  /*3620*/  SHFL.BFLY PT, R3, R4, 0x1, 0x1f ;  /* 0x0c201f0004037f89 */ /* 0x000e6400000e0000 */
[----:B-1----:R-:W-:Y:S02]  /*3630*/  FMNMX R6, R4, R3, !PT ;  /* 0x0000000304067209 */ /* 0x002fe40007800000 */
[----:B------:R-:W-:-:S03]  /*3640*/  FMNMX R4, R34, R11, !PT ;  /* 0x0000000b22047209 */ /* 0x000fc60007800000 */
[----:B------:R-:W1:Y:S01]  /*3650*/  SHFL.BFLY PT, R3, R6, 0x2, 0x1f ;  /* 0x0c401f0006037f89 */ /* 0x000e6200000e0000 */
[----:B------:R-:W-:-:S04]  /*3660*/  FMNMX R13, R35, R4, !PT ;  /* 0x00000004230d7209 */ /* 0x000fc80007800000 */
[----:B------:R-:W-:-:S04]  /*3670*/  FMNMX R4, R38, R13, !PT ;  /* 0x0000000d26047209 */ /* 0x000fc80007800000 */
[----:B------:R-:W-:-:S04]  /*3680*/  FMNMX R13, R39, R4, !PT ;  /* 0x00000004270d7209 */ /* 0x000fc80007800000 */
[----:B------:R-:W-:-:S04]  /*3690*/  FMNMX R4, R42, R13, !PT ;  /* 0x0000000d2a047209 */ /* 0x000fc80007800000 */
[----:B------:R-:W-:-:S04]  /*36a0*/  FMNMX R15, R43, R4, !PT ;  /* 0x000000042b0f7209 */ /* 0x000fc80007800000 */
[----:B------:R-:W-:Y:S02]  /*36b0*/  FMNMX R4, R46, R15, !PT ;  /* 0x0000000f2e047209 */ /* 0x000fe40007800000 */
[----:B-1----:R-:W-:Y:S02]  /*36c0*/  FMNMX R3, R6, R3, !PT ;  /* 0x0000000306037209 */ /* 0x002fe40007800000 */
[----:B------:R-:W-:Y:S02]  /*36d0*/  FMNMX R17, R47, R4, !PT ;  /* 0x000000042f117209 */ /* 0x000fe40007800000 */
[C---:B------:R-:W-:Y:S02]  /*36e0*/  FSETP.NEU.AND P2, PT, R3.reuse, -INF , PT ;  /* 0xff8000000300780b */ /* 0x040fe40003f4d000 */
[----:B------:R-:W-:Y:S02]  /*36f0*/  FMNMX R4, R50, R17, !PT ;  /* 0x0000001132047209 */ /* 0x000fe40007800000 */
[----:B------:R-:W-:-:S02]  /*3700*/  FSEL R10, R3, RZ, P2 ;  /* 0x000000ff030a7208 */ /* 0x000fc40001000000 */
[----:B------:R-:W-:-:S03]  /*3710*/  FMNMX R17, R51, R4, !PT ;  /* 0x0000000433117209 */ /* 0x000fc60007800000 */
[----:B------:R-:W-:Y:S01]  /*3720*/  FMUL R104, R10, UR16 ;  /* 0x000000100a687c20 */ /* 0x000fe20008400000 */
[----:B------:R-:W-:Y:S01]  /*3730*/  FMNMX R4, R54, R17, !PT ;  /* 0x0000001136047209 */ /* 0x000fe20007800000 */
[----:B------:R-:W-:Y:S02]  /*3740*/  FADD R10, -R10, R7 ;  /* 0x000000070a0a7221 */ /* 0x000fe40000000100 */
[--C-:B------:R-:W-:Y:S01]  /*3750*/  FFMA R24, R24, UR16, -R104.reuse ;  /* 0x0000001018187c23 */ /* 0x100fe20008000868 */
[--C-:B------:R-:W-:Y:S01]  /*3760*/  FFMA R9, R25, UR16, -R104.reuse ;  /* 0x0000001019097c23 */ /* 0x100fe20008000868 */
[--C-:B------:R-:W-:Y:S01]  /*3770*/  FFMA R6, R28, UR16, -R104.reuse ;  /* 0x000000101c067c23 */ /* 0x100fe20008000868 */
[--C-:B------:R-:W-:Y:S01]  /*3780*/  FFMA R11, R29, UR16, -R104.reuse ;  /* 0x000000101d0b7c23 */ /* 0x100fe20008000868 */
[--C-:B------:R-:W-:Y:S01]  /*3790*/  FFMA R13, R33, UR16, -R104.reuse ;  /* 0x00000010210d7c23 */ /* 0x100fe20008000868 */
[----:B------:R-:W-:Y:S01]  /*37a0*/  FSETP.GEU.AND P6, PT, R24, -126, PT ;  /* 0xc2fc00001800780b */ /* 0x000fe20003fce000 */
        /* <DEDUP_REMOVED lines=9> */
[----:B------:R-:W-:Y:S01]  /*3840*/  FMNMX R19, R55, R4, !PT ;  /* 0x0000000437137209 */ /* 0x000fe20007800000 */
[--C-:B------:R-:W-:Y:S01]  /*3850*/  FFMA R17, R41, UR16, -R104.reuse ;  /* 0x0000001029117c23 */ /* 0x100fe20008000868 */
[--C-:B------:R-:W-:Y:S01]  /*3860*/  FFMA R36, R48, UR16, -R104.reuse ;  /* 0x0000001030247c23 */ /* 0x100fe20008000868 */
[----:B------:R-:W-:Y:S01]  /*3870*/  @!P6 FMUL R24, R24, 0.5 ;  /* 0x3f0000001818e820 */ /* 0x000fe20000400000 */
[----:B------:R-:W-:Y:S01]  /*3880*/  FMNMX R4, R58, R19, !PT ;  /* 0x000000133a047209 */ /* 0x000fe20007800000 */
[----:B------:R-:W-:Y:S01]  /*3890*/  @!P3 FMUL R9, R9, 0.5 ;  /* 0x3f0000000909b820 */ /* 0x000fe20000400000 */
[--C-:B------:R-:W-:Y:S01]  /*38a0*/  FFMA R19, R45, UR16, -R104.reuse ;  /* 0x000000102d137c23 */ /* 0x100fe20008000868 */
[----:B------:R-:W-:Y:S01]  /*38b0*/  @!P4 FMUL R6, R6, 0.5 ;  /* 0x3f0000000606c820 */ /* 0x000fe20000400000 */
[----:B------:R-:W-:Y:S01]  /*38c0*/  FMNMX R21, R59, R4, !PT ;  /* 0x000000043b157209 */ /* 0x000fe20007800000 */
[----:B------:R-:W1:Y:S01]  /*38d0*/  MUFU.EX2 R24, R24 ;  /* 0x0000001800187308 */ /* 0x000e620000000800 */
[----:B------:R-:W-:Y:S01]  /*38e0*/  @!P5 FMUL R11, R11, 0.5 ;  /* 0x3f0000000b0bd820 */ /* 0x000fe20000400000 */
[----:B------:R-:W-:Y:S01]  /*38f0*/  @!P2 FMUL R28, R28, 0.5 ;  /* 0x3f0000001c1ca820 */ /* 0x000fe20000400000 */
[----:B------:R-:W-:Y:S01]  /*3900*/  FMNMX R4, R62, R21, !PT ;  /* 0x000000153e047209 */ /* 0x000fe20007800000 */
[--C-:B------:R-:W-:Y:S01]  /*3910*/  FFMA R18, R52, UR16, -R104.reuse ;  /* 0x0000001034127c23 */ /* 0x100fe20008000868 */
[--C-:B------:R-:W-:Y:S01]  /*3920*/  FFMA R41, R56, UR16, -R104.reuse ;  /* 0x0000001038297c23 */ /* 0x100fe20008000868 */
[--C-:B------:R-:W-:Y:S01]  /*3930*/  FFMA R40, R57, UR16, -R104.reuse ;  /* 0x0000001039287c23 */ /* 0x100fe20008000868 */
[----:B------:R-:W-:Y:S01]  /*3940*/  FMNMX R21, R63, R4, !PT ;  /* 0x000000043f157209 */ /* 0x000fe20007800000 */
[----:B------:R-:W2:Y:S01]  /*3950*/  MUFU.EX2 R9, R9 ;  /* 0x0000000900097308 */ /* 0x000ea20000000800 */
[--C-:B------:R-:W-:Y:S01]  /*3960*/  FFMA R45, R60, UR16, -R104.reuse ;  /* 0x000000103c2d7c23 */ /* 0x100fe20008000868 */
[--C-:B------:R-:W-:Y:S01]  /*3970*/  FFMA R20, R61, UR16, -R104.reuse ;  /* 0x000000103d147c23 */ /* 0x100fe20008000868 */
[----:B------:R-:W-:Y:S01]  /*3980*/  FMNMX R4, R66, R21, !PT ;  /* 0x0000001542047209 */ /* 0x000fe20007800000 */
[--C-:B------:R-:W-:Y:S01]  /*3990*/  FFMA R21, R49, UR16, -R104.reuse ;  /* 0x0000001031157c23 */ /* 0x100fe20008000868 */
[--C-:B------:R-:W-:Y:S01]  /*39a0*/  FFMA R49, R64, UR16, -R104.reuse ;  /* 0x0000001040317c23 */ /* 0x100fe20008000868 */
[--C-:B------:R-:W-:Y:S01]  /*39b0*/  FFMA R44, R65, UR16, -R104.reuse ;  /* 0x00000010412c7c23 */ /* 0x100fe20008000868 */
[----:B------:R-:W-:Y:S01]  /*39c0*/  FMNMX R23, R67, R4, !PT ;  /* 0x0000000443177209 */ /* 0x000fe20007800000 */
[----:B------:R-:W3:Y:S01]  /*39d0*/  MUFU.EX2 R6, R6 ;  /* 0x0000000600067308 */ /* 0x000ee20000000800 */
[----:B-1----:R-:W-:Y:S01]  /*39e0*/  @!P6 FMUL R24, R24, R24 ;  /* 0x000000181818e220 */ /* 0x002fe20000400000 */
[----:B------:R-:W-:Y:S01]  /*39f0*/  FSETP.GEU.AND P6, PT, R13, -126, PT ;  /* 0xc2fc00000d00780b */ /* 0x000fe20003fce000 */
[--C-:B------:R-:W-:Y:S01]  /*3a00*/  FFMA R22, R69, UR16, -R104.reuse ;  /* 0x0000001045167c23 */ /* 0x100fe20008000868 */
[----:B------:R-:W-:Y:S01]  /*3a10*/  FMNMX R4, R70, R23, !PT ;  /* 0x0000001746047209 */ /* 0x000fe20007800000 */
[--C-:B------:R-:W-:Y:S01]  /*3a20*/  FFMA R23, R53, UR16, -R104.reuse ;  /* 0x0000001035177c23 */ /* 0x100fe20008000868 */
[--C-:B------:R-:W-:Y:S01]  /*3a30*/  FFMA R53, R68, UR16, -R104.reuse ;  /* 0x0000001044357c23 */ /* 0x100fe20008000868 */
[--C-:B------:R-:W-:Y:S01]  /*3a40*/  FFMA R48, R73, UR16, -R104.reuse ;  /* 0x0000001049307c23 */ /* 0x100fe20008000868 */
[----:B------:R-:W1:Y:S01]  /*3a50*/  MUFU.EX2 R11, R11 ;  /* 0x0000000b000b7308 */ /* 0x000e620000000800 */
[----:B--2---:R-:W-:Y:S01]  /*3a60*/  @!P3 FMUL R9, R9, R9 ;  /* 0x000000090909b220 */ /* 0x004fe20000400000 */
[----:B------:R-:W-:Y:S01]  /*3a70*/  FSETP.GEU.AND P3, PT, R8, -126, PT ;  /* 0xc2fc00000800780b */ /* 0x000fe20003f6e000 */
[--C-:B------:R-:W-:Y:S01]  /*3a80*/  FFMA R57, R72, UR16, -R104.reuse ;  /* 0x0000001048397c23 */ /* 0x100fe20008000868 */
        /* <DEDUP_REMOVED lines=9> */
[--C-:B------:R-:W-:Y:S01]  /*3b20*/  FFMA R56, R81, UR16, -R104.reuse ;  /* 0x0000001051387c23 */ /* 0x100fe20008000868 */
[--C-:B------:R-:W-:Y:S01]  /*3b30*/  FFMA R60, R85, UR16, -R104.reuse ;  /* 0x00000010553c7c23 */ /* 0x100fe20008000868 */
[----:B------:R-:W-:Y:S01]  /*3b40*/  @!P3 FMUL R8, R8, 0.5 ;  /* 0x3f0000000808b820 */ /* 0x000fe20000400000 */
[----:B------:R-:W3:Y:S01]  /*3b50*/  MUFU.EX2 R13, R13 ;  /* 0x0000000d000d7308 */ /* 0x000ee20000000800 */
[----:B-1----:R-:W-:Y:S01]  /*3b60*/  @!P5 FMUL R11, R11, R11 ;  /* 0x0000000b0b0bd220 */ /* 0x002fe20000400000 */
[----:B------:R-:W-:Y:S01]  /*3b70*/  FSETP.GEU.AND P5, PT, R32, -126, PT ;  /* 0xc2fc00002000780b */ /* 0x000fe20003fae000 */
[----:B------:R-:W-:Y:S01]  /*3b80*/  FFMA R69, R84, UR16, -R104 ;  /* 0x0000001054457c23 */ /* 0x000fe20008000868 */
[----:B------:R-:W-:Y:S01]  /*3b90*/  FMNMX R25, R75, R4, !PT ;  /* 0x000000044b197209 */ /* 0x000fe20007800000 */
[----:B------:R-:W-:-:S02]  /*3ba0*/  FMUL R10, R10, UR16 ;  /* 0x000000100a0a7c20 */ /* 0x000fc40008400000 */
[----:B------:R-:W-:Y:S01]  /*3bb0*/  @!P4 FMUL R15, R15, 0.5 ;  /* 0x3f0000000f0fc820 */ /* 0x000fe20000400000 */
[----:B------:R-:W1:Y:S01]  /*3bc0*/  MUFU.EX2 R8, R8 ;  /* 0x0000000800087308 */ /* 0x000e620000000800 */
[----:B--2---:R-:W-:Y:S01]  /*3bd0*/  @!P2 FMUL R28, R28, R28 ;  /* 0x0000001c1c1ca220 */ /* 0x004fe20000400000 */
[----:B------:R-:W-:Y:S02]  /*3be0*/  FSETP.GEU.AND P2, PT, R17, -126, PT ;  /* 0xc2fc00001100780b */ /* 0x000fe40003f4e000 */
[----:B------:R-:W-:-:S03]  /*3bf0*/  FMNMX R4, R78, R25, !PT ;  /* 0x000000194e047209 */ /* 0x000fc60007800000 */
[----:B------:R-:W-:Y:S01]  /*3c00*/  @!P5 FMUL R32, R32, 0.5 ;  /* 0x3f0000002020d820 */ /* 0x000fe20000400000 */
[----:B------:R-:W2:Y:S01]  /*3c10*/  MUFU.EX2 R15, R15 ;  /* 0x0000000f000f7308 */ /* 0x000ea20000000800 */
[----:B---3--:R-:W-:Y:S01]  /*3c20*/  @!P6 FMUL R13, R13, R13 ;  /* 0x0000000d0d0de220 */ /* 0x008fe20000400000 */
[----:B------:R-:W-:Y:S02]  /*3c30*/  FSETP.GEU.AND P6, PT, R16, -126, PT ;  /* 0xc2fc00001000780b */ /* 0x000fe40003fce000 */
[----:B------:R-:W-:-:S03]  /*3c40*/  FMNMX R25, R79, R4, !PT ;  /* 0x000000044f197209 */ /* 0x000fc60007800000 */
[----:B------:R-:W-:Y:S01]  /*3c50*/  @!P2 FMUL R17, R17, 0.5 ;  /* 0x3f0000001111a820 */ /* 0x000fe20000400000 */
[----:B------:R-:W3:Y:S01]  /*3c60*/  MUFU.EX2 R32, R32 ;  /* 0x0000002000207308 */ /* 0x000ee20000000800 */
[----:B-1----:R-:W-:Y:S01]  /*3c70*/  @!P3 FMUL R8, R8, R8 ;  /* 0x000000080808b220 */ /* 0x002fe20000400000 */
[----:B------:R-:W-:Y:S02]  /*3c80*/  FSETP.GEU.AND P3, PT, R19, -126, PT ;  /* 0xc2fc00001300780b */ /* 0x000fe40003f6e000 */
[----:B------:R-:W-:-:S03]  /*3c90*/  FMNMX R4, R82, R25, !PT ;  /* 0x0000001952047209 */ /* 0x000fc60007800000 */
        /* <DEDUP_REMOVED lines=18> */
[----:B------:R-:W-:Y:S01]  /*3dc0*/  FSETP.GEU.AND P6, PT, R23, -126, PT ;  /* 0xc2fc00001700780b */ /* 0x000fe20003fce000 */
[----:B------:R-:W2:Y:S04]  /*3dd0*/  SHFL.BFLY PT, R25, R4, 0x1, 0x1f ;  /* 0x0c201f0004197f89 */ /* 0x000ea800000e0000 */
[----:B------:R-:W-:Y:S01]  /*3de0*/  @!P2 FMUL R18, R18, 0.5 ;  /* 0x3f0000001212a820 */ /* 0x000fe20000400000 */
[----:B------:R-:W4:Y:S01]  /*3df0*/  MUFU.EX2 R21, R21 ;  /* 0x0000001500157308 */ /* 0x000f220000000800 */
[----:B---3--:R-:W-:Y:S01]  /*3e00*/  @!P3 FMUL R19, R19, R19 ;  /* 0x000000131313b220 */ /* 0x008fe20000400000 */
[----:B------:R-:W-:-:S05]  /*3e10*/  FSETP.GEU.AND P3, PT, R41, -126, PT ;  /* 0xc2fc00002900780b */ /* 0x000fca0003f6e000 */
[----:B------:R-:W-:Y:S01]  /*3e20*/  @!P6 FMUL R23, R23, 0.5 ;  /* 0x3f0000001717e820 */ /* 0x000fe20000400000 */
[----:B------:R-:W3:Y:S01]  /*3e30*/  MUFU.EX2 R18, R18 ;  /* 0x0000001200127308 */ /* 0x000ee20000000800 */
[----:B-1----:R-:W-:Y:S01]  /*3e40*/  @!P4 FMUL R36, R36, R36 ;  /* 0x000000242424c220 */ /* 0x002fe20000400000 */
[----:B------:R-:W-:-:S05]  /*3e50*/  FSETP.GEU.AND P4, PT, R40, -126, PT ;  /* 0xc2fc00002800780b */ /* 0x000fca0003f8e000 */
[----:B------:R-:W-:Y:S01]  /*3e60*/  @!P3 FMUL R41, R41, 0.5 ;  /* 0x3f0000002929b820 */ /* 0x000fe20000400000 */
[----:B------:R-:W1:Y:S01]  /*3e70*/  MUFU.EX2 R23, R23 ;  /* 0x0000001700177308 */ /* 0x000e620000000800 */
[----:B----4-:R-:W-:Y:S01]  /*3e80*/  @!P5 FMUL R21, R21, R21 ;  /* 0x000000151515d220 */ /* 0x010fe20000400000 */
[----:B------:R-:W-:Y:S02]  /*3e90*/  FSETP.GEU.AND P5, PT, R45, -126, PT ;  /* 0xc2fc00002d00780b */ /* 0x000fe40003fae000 */
[----:B--2---:R-:W-:-:S03]  /*3ea0*/  FMNMX R4, R4, R25, !PT ;  /* 0x0000001904047209 */ /* 0x004fc60007800000 */
[----:B------:R-:W-:Y:S01]  /*3eb0*/  @!P4 FMUL R40, R40, 0.5 ;  /* 0x3f0000002828c820 */ /* 0x000fe20000400000 */
[----:B------:R-:W2:Y:S01]  /*3ec0*/  MUFU.EX2 R41, R41 ;  /* 0x0000002900297308 */ /* 0x000ea20000000800 */
[----:B---3--:R-:W-:Y:S01]  /*3ed0*/  @!P2 FMUL R18, R18, R18 ;  /* 0x000000121212a220 */ /* 0x008fe20000400000 */
[----:B------:R-:W-:Y:S01]  /*3ee0*/  FSETP.GEU.AND P2, PT, R20, -126, PT ;  /* 0xc2fc00001400780b */ /* 0x000fe20003f4e000 */
[----:B------:R-:W3:Y:S04]  /*3ef0*/  SHFL.BFLY PT, R25, R4, 0x2, 0x1f ;  /* 0x0c401f0004197f89 */ /* 0x000ee800000e0000 */
[----:B------:R-:W-:Y:S01]  /*3f00*/  @!P5 FMUL R45, R45, 0.5 ;  /* 0x3f0000002d2dd820 */ /* 0x000fe20000400000 */
[----:B------:R-:W4:Y:S01]  /*3f10*/  MUFU.EX2 R40, R40 ;  /* 0x0000002800287308 */ /* 0x000f220000000800 */
        /* <DEDUP_REMOVED lines=8> */
[----:B----4-:R-:W-:Y:S01]  /*3fa0*/  @!P4 FMUL R40, R40, R40 ;  /* 0x000000282828c220 */ /* 0x010fe20000400000 */
[----:B------:R-:W-:Y:S02]  /*3fb0*/  FSETP.GEU.AND P4, PT, R53, -126, PT ;  /* 0xc2fc00003500780b */ /* 0x000fe40003f8e000 */
[----:B---3--:R-:W-:-:S03]  /*3fc0*/  FMNMX R4, R4, R25, !PT ;  /* 0x0000001904047209 */ /* 0x008fc60007800000 */
        /* <DEDUP_REMOVED lines=11> */
[----:B------:R-:W-:-:S03]  /*4080*/  FSETP.GEU.AND P6, PT, R48, -126, PT ;  /* 0xc2fc00003000780b */ /* 0x000fc60003fce000 */
[----:B------:R-:W-:Y:S01]  /*4090*/  FADD R7, R28, R49 ;  /* 0x000000311c077221 */ /* 0x000fe20000000000 */
[----:B------:R-:W-:Y:S01]  /*40a0*/  F2FP.F16.F32.PACK_AB R28, R13, R28 ;  /* 0x0000001c0d1c723e */ /* 0x000fe200000000ff */
        /* <DEDUP_REMOVED lines=13> */
[----:B------:R-:W3:Y:S01]  /*4180*/  MUFU.EX2 R61, R61 ;  /* 0x0000003d003d7308 */ /* 0x000ee20000000800 */
[----:B-1----:R-:W-:Y:S01]  /*4190*/  @!P2 FMUL R57, R57, R57 ;  /* 0x000000393939a220 */ /* 0x002fe20000400000 */
[----:B------:R-:W-:-:S04]  /*41a0*/  FSETP.NEU.AND P2, PT, R4, -INF , PT ;  /* 0xff8000000400780b */ /* 0x000fc80003f4d000 */
[----:B------:R-:W-:Y:S01]  /*41b0*/  FSEL R64, R4, RZ, P2 ;  /* 0x000000ff04407208 */ /* 0x000fe20001000000 */
[----:B------:R-:W-:Y:S01]  /*41c0*/  @!P5 FMUL R65, R65, 0.5 ;  /* 0x3f0000004141d820 */ /* 0x000fe20000400000 */
[----:B------:R-:W1:Y:S01]  /*41d0*/  MUFU.EX2 R52, R52 ;  /* 0x0000003400347308 */ /* 0x000e620000000800 */
[----:B--2---:R-:W-:Y:S01]  /*41e0*/  @!P6 FMUL R48, R48, R48 ;  /* 0x000000303030e220 */ /* 0x004fe20000400000 */
[----:B------:R-:W-:Y:S01]  /*41f0*/  FSETP.GEU.AND P6, PT, R56, -126, PT ;  /* 0xc2fc00003800780b */ /* 0x000fe20003fce000 */
[C---:B------:R-:W-:Y:S01]  /*4200*/  FMUL R25, R64.reuse, UR16 ;  /* 0x0000001040197c20 */ /* 0x040fe20008400000 */
[----:B------:R-:W-:Y:S01]  /*4210*/  FSETP.GEU.AND P2, PT, R69, -126, PT ;  /* 0xc2fc00004500780b */ /* 0x000fe20003f4e000 */
[----:B------:R-:W-:Y:S01]  /*4220*/  FADD R73, -R64, R5 ;  /* 0x0000000540497221 */ /* 0x000fe20000000100 */
[----:B------:R-:W-:Y:S01]  /*4230*/  FADD R5, R24, R41 ;  /* 0x0000002918057221 */ /* 0x000fe20000000000 */
[--C-:B------:R-:W-:Y:S01]  /*4240*/  FFMA R26, R26, UR16, -R25.reuse ;  /* 0x000000101a1a7c23 */ /* 0x100fe20008000819 */
[----:B------:R-:W2:Y:S01]  /*4250*/  MUFU.EX2 R65, R65 ;  /* 0x0000004100417308 */ /* 0x000ea20000000800 */
[----:B---3--:R-:W-:Y:S01]  /*4260*/  @!P3 FMUL R61, R61, R61 ;  /* 0x0000003d3d3db220 */ /* 0x008fe20000400000 */
[----:B------:R-:W-:Y:S01]  /*4270*/  FSETP.GEU.AND P3, PT, R60, -126, PT ;  /* 0xc2fc00003c00780b */ /* 0x000fe20003f6e000 */
[--C-:B------:R-:W-:Y:S01]  /*4280*/  FFMA R27, R27, UR16, -R25.reuse ;  /* 0x000000101b1b7c23 */ /* 0x100fe20008000819 */
[--C-:B------:R-:W-:Y:S01]  /*4290*/  FFMA R30, R30, UR16, -R25.reuse ;  /* 0x000000101e1e7c23 */ /* 0x100fe20008000819 */
[--C-:B------:R-:W-:Y:S01]  /*42a0*/  FFMA R34, R34, UR16, -R25.reuse ;  /* 0x0000001022227c23 */ /* 0x100fe20008000819 */
[--C-:B------:R-:W-:Y:S01]  /*42b0*/  FFMA R29, R31, UR16, -R25.reuse ;  /* 0x000000101f1d7c23 */ /* 0x100fe20008000819 */
[----:B------:R-:W-:Y:S01]  /*42c0*/  @!P6 FMUL R56, R56, 0.5 ;  /* 0x3f0000003838e820 */ /* 0x000fe20000400000 */
[--C-:B------:R-:W-:Y:S01]  /*42d0*/  FFMA R38, R38, UR16, -R25.reuse ;  /* 0x0000001026267c23 */ /* 0x100fe20008000819 */
[----:B-1----:R-:W-:Y:S01]  /*42e0*/  @!P4 FMUL R52, R52, R52 ;  /* 0x000000343434c220 */ /* 0x002fe20000400000 */
[----:B------:R-:W-:Y:S01]  /*42f0*/  FSETP.GEU.AND P4, PT, R26, -126, PT ;  /* 0xc2fc00001a00780b */ /* 0x000fe20003f8e000 */
[----:B------:R-:W-:Y:S01]  /*4300*/  @!P2 FMUL R69, R69, 0.5 ;  /* 0x3f0000004545a820 */ /* 0x000fe20000400000 */
[--C-:B------:R-:W-:Y:S01]  /*4310*/  FFMA R39, R39, UR16, -R25.reuse ;  /* 0x0000001027277c23 */ /* 0x100fe20008000819 */
[----:B------:R-:W1:Y:S01]  /*4320*/  MUFU.EX2 R56, R56 ;  /* 0x0000003800387308 */ /* 0x000e620000000800 */
[--C-:B------:R-:W-:Y:S01]  /*4330*/  FFMA R42, R42, UR16, -R25.reuse ;  /* 0x000000102a2a7c23 */ /* 0x100fe20008000819 */
[----:B------:R-:W-:Y:S01]  /*4340*/  @!P3 FMUL R60, R60, 0.5 ;  /* 0x3f0000003c3cb820 */ /* 0x000fe20000400000 */
[--C-:B------:R-:W-:Y:S01]  /*4350*/  FFMA R47, R47, UR16, -R25.reuse ;  /* 0x000000102f2f7c23 */ /* 0x100fe20008000819 */
[----:B--2---:R-:W-:Y:S01]  /*4360*/  @!P5 FMUL R65, R65, R65 ;  /* 0x000000414141d220 */ /* 0x004fe20000400000 */
[----:B------:R-:W-:Y:S01]  /*4370*/  FSETP.GEU.AND P5, PT, R27, -126, PT ;  /* 0xc2fc00001b00780b */ /* 0x000fe20003fae000 */
[--C-:B------:R-:W-:Y:S01]  /*4380*/  FFMA R55, R55, UR16, -R25.reuse ;  /* 0x0000001037377c23 */ /* 0x100fe20008000819 */
[--C-:B------:R-:W-:Y:S01]  /*4390*/  FFMA R59, R59, UR16, -R25.reuse ;  /* 0x000000103b3b7c23 */ /* 0x100fe20008000819 */
[----:B------:R-:W2:Y:S01]  /*43a0*/  MUFU.EX2 R60, R60 ;  /* 0x0000003c003c7308 */ /* 0x000ea20000000800 */
[--C-:B------:R-:W-:Y:S01]  /*43b0*/  FFMA R63, R63, UR16, -R25.reuse ;  /* 0x000000103f3f7c23 */ /* 0x100fe20008000819 */
[----:B------:R-:W-:Y:S01]  /*43c0*/  @!P4 FMUL R26, R26, 0.5 ;  /* 0x3f0000001a1ac820 */ /* 0x000fe20000400000 */
[--C-:B------:R-:W-:Y:S01]  /*43d0*/  FFMA R67, R67, UR16, -R25.reuse ;  /* 0x0000001043437c23 */ /* 0x100fe20008000819 */
[--C-:B------:R-:W-:Y:S01]  /*43e0*/  FFMA R75, R75, UR16, -R25.reuse ;  /* 0x000000104b4b7c23 */ /* 0x100fe20008000819 */
[--C-:B------:R-:W-:Y:S01]  /*43f0*/  FFMA R82, R82, UR16, -R25.reuse ;  /* 0x0000001052527c23 */ /* 0x100fe20008000819 */
[--C-:B------:R-:W-:Y:S01]  /*4400*/  FFMA R71, R71, UR16, -R25.reuse ;  /* 0x0000001047477c23 */ /* 0x100fe20008000819 */
[--C-:B------:R-:W-:Y:S01]  /*4410*/  FFMA R83, R83, UR16, -R25.reuse ;  /* 0x0000001053537c23 */ /* 0x100fe20008000819 */
[----:B------:R-:W3:Y:S01]  /*4420*/  MUFU.EX2 R69, R69 ;  /* 0x0000004500457308 */ /* 0x000ee20000000800 */
[----:B-1----:R-:W-:Y:S01]  /*4430*/  @!P6 FMUL R56, R56, R56 ;  /* 0x000000383838e220 */ /* 0x002fe20000400000 */
[----:B------:R-:W-:Y:S01]  /*4440*/  FSETP.GEU.AND P6, PT, R30, -126, PT ;  /* 0xc2fc00001e00780b */ /* 0x000fe20003fce000 */
[----:B------:R-:W-:Y:S01]  /*4450*/  @!P5 FMUL R27, R27, 0.5 ;  /* 0x3f0000001b1bd820 */ /* 0x000fe20000400000 */
[--C-:B------:R-:W-:Y:S01]  /*4460*/  FFMA R79, R79, UR16, -R25.reuse ;  /* 0x000000104f4f7c23 */ /* 0x100fe20008000819 */
[--C-:B------:R-:W-:Y:S01]  /*4470*/  FFMA R86, R86, UR16, -R25.reuse ;  /* 0x0000001056567c23 */ /* 0x100fe20008000819 */
[----:B------:R-:W-:Y:S01]  /*4480*/  FFMA R87, R87, UR16, -R25 ;  /* 0x0000001057577c23 */ /* 0x000fe20008000819 */
[----:B------:R-:W-:Y:S01]  /*4490*/  FMUL R73, R73, UR16 ;  /* 0x0000001049497c20 */ /* 0x000fe20008400000 */
[----:B------:R1:W4:Y:S01]  /*44a0*/  MUFU.EX2 R33, R26 ;  /* 0x0000001a00217308 */ /* 0x0003220000000800 */
[----:B--2---:R-:W-:Y:S01]  /*44b0*/  @!P3 FMUL R60, R60, R60 ;  /* 0x0000003c3c3cb220 */ /* 0x004fe20000400000 */
[----:B------:R-:W-:-:S02]  /*44c0*/  FSETP.GEU.AND P3, PT, R34, -126, PT ;  /* 0xc2fc00002200780b */ /* 0x000fc40003f6e000 */
[----:B------:R-:W-:-:S03]  /*44d0*/  F2FP.F16.F32.PACK_AB R24, R9, R24 ;  /* 0x000000180918723e */ /* 0x000fc600000000ff */
[----:B------:R-:W-:Y:S01]  /*44e0*/  @!P6 FMUL R30, R30, 0.5 ;  /* 0x3f0000001e1ee820 */ /* 0x000fe20000400000 */
[----:B------:R2:W5:Y:S01]  /*44f0*/  MUFU.EX2 R68, R27 ;  /* 0x0000001b00447308 */ /* 0x0005620000000800 */
[----:B-1----:R-:W-:Y:S01]  /*4500*/  FFMA R26, R35, UR16, -R25 ;  /* 0x00000010231a7c23 */ /* 0x002fe20008000819 */
[----:B---3--:R-:W-:Y:S01]  /*4510*/  @!P2 FMUL R69, R69, R69 ;  /* 0x000000454545a220 */ /* 0x008fe20000400000 */
[----:B------:R-:W-:-:S04]  /*4520*/  FSETP.GEU.AND P2, PT, R29, -126, PT ;  /* 0xc2fc00001d00780b */ /* 0x000fc80003f4e000 */
[----:B------:R-:W-:Y:S01]  /*4530*/  @!P3 FMUL R34, R34, 0.5 ;  /* 0x3f0000002222b820 */ /* 0x000fe20000400000 */
[----:B------:R1:W3:Y:S01]  /*4540*/  MUFU.EX2 R31, R30 ;  /* 0x0000001e001f7308 */ /* 0x0002e20000000800 */
[----:B----4-:R-:W-:Y:S01]  /*4550*/  @!P4 FMUL R33, R33, R33 ;  /* 0x000000212121c220 */ /* 0x010fe20000400000 */
[----:B------:R-:W-:Y:S01]  /*4560*/  FSETP.GEU.AND P4, PT, R26, -126, PT ;  /* 0xc2fc00001a00780b */ /* 0x000fe20003f8e000 */
[----:B--2---:R-:W-:-:S05]  /*4570*/  FFMA R27, R43, UR16, -R25 ;  /* 0x000000102b1b7c23 */ /* 0x004fca0008000819 */
[----:B------:R2:W4:Y:S01]  /*4580*/  MUFU.EX2 R35, R34 ;  /* 0x0000002200237308 */ /* 0x0005220000000800 */
[----:B-----5:R-:W-:Y:S01]  /*4590*/  @!P5 FMUL R68, R68, R68 ;  /* 0x000000444444d220 */ /* 0x020fe20000400000 */
[----:B------:R-:W-:Y:S01]  /*45a0*/  FSETP.GEU.AND P5, PT, R38, -126, PT ;  /* 0xc2fc00002600780b */ /* 0x000fe20003fae000 */
[----:B------:R-:W-:Y:S01]  /*45b0*/  @!P2 FMUL R29, R29, 0.5 ;  /* 0x3f0000001d1da820 */ /* 0x000fe20000400000 */
[----:B-1----:R-:W-:-:S03]  /*45c0*/  FFMA R30, R51, UR16, -R25 ;  /* 0x00000010331e7c23 */ /* 0x002fc60008000819 */
[----:B------:R-:W-:Y:S01]  /*45d0*/  @!P4 FMUL R26, R26, 0.5 ;  /* 0x3f0000001a1ac820 */ /* 0x000fe20000400000 */
[----:B------:R1:W5:Y:S01]  /*45e0*/  MUFU.EX2 R72, R29 ;  /* 0x0000001d00487308 */ /* 0x0003620000000800 */
[----:B---3--:R-:W-:Y:S01]  /*45f0*/  @!P6 FMUL R31, R31, R31 ;  /* 0x0000001f1f1fe220 */ /* 0x008fe20000400000 */
[----:B------:R-:W-:Y:S01]  /*4600*/  FSETP.GEU.AND P6, PT, R39, -126, PT ;  /* 0xc2fc00002700780b */ /* 0x000fe20003fce000 */
[----:B--2---:R-:W-:-:S04]  /*4610*/  FADD R34, R21, R56 ;  /* 0x0000003815227221 */ /* 0x004fc80000000000 */
[----:B------:R-:W-:Y:S01]  /*4620*/  @!P5 FMUL R38, R38, 0.5 ;  /* 0x3f0000002626d820 */ /* 0x000fe20000400000 */
[----:B------:R2:W3:Y:S01]  /*4630*/  MUFU.EX2 R76, R26 ;  /* 0x0000001a004c7308 */ /* 0x0004e20000000800 */
[----:B----4-:R-:W-:Y:S01]  /*4640*/  @!P3 FMUL R35, R35, R35 ;  /* 0x000000232323b220 */ /* 0x010fe20000400000 */
[----:B------:R-:W-:Y:S01]  /*4650*/  FSETP.GEU.AND P3, PT, R27, -126, PT ;  /* 0xc2fc00001b00780b */ /* 0x000fe20003f6e000 */
[----:B-1----:R-:W-:-:S04]  /*4660*/  FFMA R29, R50, UR16, -R25 ;  /* 0x00000010321d7c23 */ /* 0x002fc80008000819 */
[----:B------:R-:W-:Y:S01]  /*4670*/  @!P6 FMUL R39, R39, 0.5 ;  /* 0x3f0000002727e820 */ /* 0x000fe20000400000 */
[----:B------:R-:W1:Y:S01]  /*4680*/  MUFU.EX2 R37, R38 ;  /* 0x0000002600257308 */ /* 0x000e620000000800 */
[----:B--2---:R-:W-:Y:S01]  /*4690*/  FFMA R26, R46, UR16, -R25 ;  /* 0x000000102e1a7c23 */ /* 0x004fe20008000819 */
[----:B-----5:R-:W-:Y:S01]  /*46a0*/  @!P2 FMUL R72, R72, R72 ;  /* 0x000000484848a220 */ /* 0x020fe20000400000 */
[----:B------:R-:W-:-:S04]  /*46b0*/  FSETP.GEU.AND P2, PT, R42, -126, PT ;  /* 0xc2fc00002a00780b */ /* 0x000fc80003f4e000 */
[----:B------:R-:W-:Y:S01]  /*46c0*/  @!P3 FMUL R27, R27, 0.5 ;  /* 0x3f0000001b1bb820 */ /* 0x000fe20000400000 */
[----:B------:R-:W2:Y:S01]  /*46d0*/  MUFU.EX2 R80, R39 ;  /* 0x0000002700507308 */ /* 0x000ea20000000800 */
[----:B---3--:R-:W-:Y:S01]  /*46e0*/  @!P4 FMUL R76, R76, R76 ;  /* 0x0000004c4c4cc220 */ /* 0x008fe20000400000 */
[----:B------:R-:W-:-:S06]  /*46f0*/  FSETP.GEU.AND P4, PT, R26, -126, PT ;  /* 0xc2fc00001a00780b */ /* 0x000fcc0003f8e000 */
[----:B------:R3:W4:Y:S01]  /*4700*/  MUFU.EX2 R46, R27 ;  /* 0x0000001b002e7308 */ /* 0x0007220000000800 */
[----:B-1----:R-:W-:Y:S01]  /*4710*/  @!P5 FMUL R37, R37, R37 ;  /* 0x000000252525d220 */ /* 0x002fe20000400000 */
[----:B------:R-:W-:Y:S01]  /*4720*/  FSETP.GEU.AND P5, PT, R47, -126, PT ;  /* 0xc2fc00002f00780b */ /* 0x000fe20003fae000 */
[----:B------:R-:W-:-:S04]  /*4730*/  @!P2 FMUL R42, R42, 0.5 ;  /* 0x3f0000002a2aa820 */ /* 0x000fc80000400000 */
[----:B------:R-:W-:Y:S01]  /*4740*/  @!P4 FMUL R26, R26, 0.5 ;  /* 0x3f0000001a1ac820 */ /* 0x000fe20000400000 */
[----:B------:R-:W1:Y:S01]  /*4750*/  MUFU.EX2 R43, R42 ;  /* 0x0000002a002b7308 */ /* 0x000e620000000800 */
[----:B--2---:R-:W-:Y:S01]  /*4760*/  @!P6 FMUL R80, R80, R80 ;  /* 0x000000505050e220 */ /* 0x004fe20000400000 */
[----:B------:R-:W-:Y:S01]  /*4770*/  FSETP.GEU.AND P6, PT, R29, -126, PT ;  /* 0xc2fc00001d00780b */ /* 0x000fe20003fce000 */
[----:B---3--:R-:W-:-:S04]  /*4780*/  FFMA R27, R54, UR16, -R25 ;  /* 0x00000010361b7c23 */ /* 0x008fc80008000819 */
[----:B------:R-:W-:Y:S01]  /*4790*/  @!P5 FMUL R47, R47, 0.5 ;  /* 0x3f0000002f2fd820 */ /* 0x000fe20000400000 */
[----:B------:R2:W3:Y:S01]  /*47a0*/  MUFU.EX2 R39, R26 ;  /* 0x0000001a00277308 */ /* 0x0004e20000000800 */
[----:B----4-:R-:W-:Y:S01]  /*47b0*/  @!P3 FMUL R46, R46, R46 ;  /* 0x0000002e2e2eb220 */ /* 0x010fe20000400000 */
[----:B------:R-:W-:-:S05]  /*47c0*/  FSETP.GEU.AND P3, PT, R27, -126, PT ;  /* 0xc2fc00001b00780b */ /* 0x000fca0003f6e000 */
[----:B------:R-:W-:Y:S01]  /*47d0*/  @!P6 FMUL R29, R29, 0.5 ;  /* 0x3f0000001d1de820 */ /* 0x000fe20000400000 */
[----:B------:R-:W4:Y:S01]  /*47e0*/  MUFU.EX2 R50, R47 ;  /* 0x0000002f00327308 */ /* 0x000f220000000800 */
[----:B--2---:R-:W-:Y:S01]  /*47f0*/  FFMA R26, R58, UR16, -R25 ;  /* 0x000000103a1a7c23 */ /* 0x004fe20008000819 */
[----:B-1----:R-:W-:Y:S01]  /*4800*/  @!P2 FMUL R43, R43, R43 ;  /* 0x0000002b2b2ba220 */ /* 0x002fe20000400000 */
[----:B------:R-:W-:-:S04]  /*4810*/  FSETP.GEU.AND P2, PT, R30, -126, PT ;  /* 0xc2fc00001e00780b */ /* 0x000fc80003f4e000 */
[----:B------:R-:W-:Y:S01]  /*4820*/  @!P3 FMUL R27, R27, 0.5 ;  /* 0x3f0000001b1bb820 */ /* 0x000fe20000400000 */
[----:B------:R1:W2:Y:S01]  /*4830*/  MUFU.EX2 R51, R29 ;  /* 0x0000001d00337308 */ /* 0x0002a20000000800 */
[----:B---3--:R-:W-:Y:S01]  /*4840*/  @!P4 FMUL R39, R39, R39 ;  /* 0x000000272727c220 */ /* 0x008fe20000400000 */
[----:B------:R-:W-:-:S06]  /*4850*/  FSETP.GEU.AND P4, PT, R55, -126, PT ;  /* 0xc2fc00003700780b */ /* 0x000fcc0003f8e000 */
[----:B------:R3:W5:Y:S01]  /*4860*/  MUFU.EX2 R47, R27 ;  /* 0x0000001b002f7308 */ /* 0x0007620000000800 */
[----:B----4-:R-:W-:Y:S01]  /*4870*/  @!P5 FMUL R50, R50, R50 ;  /* 0x000000323232d220 */ /* 0x010fe20000400000 */
[----:B------:R-:W-:Y:S01]  /*4880*/  FSETP.GEU.AND P5, PT, R26, -126, PT ;  /* 0xc2fc00001a00780b */ /* 0x000fe20003fae000 */
[----:B------:R-:W-:Y:S01]  /*4890*/  @!P2 FMUL R30, R30, 0.5 ;  /* 0x3f0000001e1ea820 */ /* 0x000fe20000400000 */
[----:B-1----:R-:W-:-:S03]  /*48a0*/  FFMA R29, R62, UR16, -R25 ;  /* 0x000000103e1d7c23 */ /* 0x002fc60008000819 */
[----:B------:R-:W-:Y:S01]  /*48b0*/  @!P4 FMUL R55, R55, 0.5 ;  /* 0x3f0000003737c820 */ /* 0x000fe20000400000 */
[----:B------:R1:W4:Y:S01]  /*48c0*/  MUFU.EX2 R54, R30 ;  /* 0x0000001e00367308 */ /* 0x0003220000000800 */
[----:B--2---:R-:W-:Y:S01]  /*48d0*/  @!P6 FMUL R51, R51, R51 ;  /* 0x000000333333e220 */ /* 0x004fe20000400000 */
[----:B------:R-:W-:Y:S01]  /*48e0*/  FSETP.GEU.AND P6, PT, R59, -126, PT ;  /* 0xc2fc00003b00780b */ /* 0x000fe20003fce000 */
[----:B---3--:R-:W-:-:S04]  /*48f0*/  FFMA R27, R66, UR16, -R25 ;  /* 0x00000010421b7c23 */ /* 0x008fc80008000819 */
[----:B------:R-:W-:Y:S01]  /*4900*/  @!P5 FMUL R26, R26, 0.5 ;  /* 0x3f0000001a1ad820 */ /* 0x000fe20000400000 */
[----:B------:R-:W2:Y:S01]  /*4910*/  MUFU.EX2 R58, R55 ;  /* 0x00000037003a7308 */ /* 0x000ea20000000800 */
[----:B-----5:R-:W-:Y:S01]  /*4920*/  @!P3 FMUL R47, R47, R47 ;  /* 0x0000002f2f2fb220 */ /* 0x020fe20000400000 */
[----:B------:R-:W-:Y:S01]  /*4930*/  FSETP.GEU.AND P3, PT, R63, -126, PT ;  /* 0xc2fc00003f00780b */ /* 0x000fe20003f6e000 */
[----:B-1----:R-:W-:-:S04]  /*4940*/  FFMA R30, R78, UR16, -R25 ;  /* 0x000000104e1e7c23 */ /* 0x002fc80008000819 */
[----:B------:R-:W-:Y:S01]  /*4950*/  @!P6 FMUL R59, R59, 0.5 ;  /* 0x3f0000003b3be820 */ /* 0x000fe20000400000 */
[----:B------:R1:W3:Y:S01]  /*4960*/  MUFU.EX2 R62, R26 ;  /* 0x0000001a003e7308 */ /* 0x0002e20000000800 */
[----:B----4-:R-:W-:Y:S01]  /*4970*/  @!P2 FMUL R54, R54, R54 ;  /* 0x000000363636a220 */ /* 0x010fe20000400000 */
[----:B------:R-:W-:-:S05]  /*4980*/  FSETP.GEU.AND P2, PT, R29, -126, PT ;  /* 0xc2fc00001d00780b */ /* 0x000fca0003f4e000 */
[----:B------:R-:W-:Y:S01]  /*4990*/  @!P3 FMUL R63, R63, 0.5 ;  /* 0x3f0000003f3fb820 */ /* 0x000fe20000400000 */
[----:B------:R-:W4:Y:S01]  /*49a0*/  MUFU.EX2 R59, R59 ;  /* 0x0000003b003b7308 */ /* 0x000f220000000800 */
[----:B-1----:R-:W-:Y:S01]  /*49b0*/  FFMA R26, R70, UR16, -R25 ;  /* 0x00000010461a7c23 */ /* 0x002fe20008000819 */
[----:B--2---:R-:W-:Y:S01]  /*49c0*/  @!P4 FMUL R58, R58, R58 ;  /* 0x0000003a3a3ac220 */ /* 0x004fe20000400000 */
[----:B------:R-:W-:-:S04]  /*49d0*/  FSETP.GEU.AND P4, PT, R27, -126, PT ;  /* 0xc2fc00001b00780b */ /* 0x000fc80003f8e000 */
[----:B------:R-:W-:Y:S01]  /*49e0*/  @!P2 FMUL R29, R29, 0.5 ;  /* 0x3f0000001d1da820 */ /* 0x000fe20000400000 */
[----:B------:R-:W1:Y:S01]  /*49f0*/  MUFU.EX2 R63, R63 ;  /* 0x0000003f003f7308 */ /* 0x000e620000000800 */
[----:B---3--:R-:W-:Y:S01]  /*4a00*/  @!P5 FMUL R62, R62, R62 ;  /* 0x0000003e3e3ed220 */ /* 0x008fe20000400000 */
[----:B------:R-:W-:-:S06]  /*4a10*/  FSETP.GEU.AND P5, PT, R67, -126, PT ;  /* 0xc2fc00004300780b */ /* 0x000fcc0003fae000 */
[----:B------:R-:W-:Y:S01]  /*4a20*/  @!P4 FMUL R27, R27, 0.5 ;  /* 0x3f0000001b1bc820 */ /* 0x000fe20000400000 */
[----:B----4-:R-:W-:Y:S01]  /*4a30*/  @!P6 FMUL R59, R59, R59 ;  /* 0x0000003b3b3be220 */ /* 0x010fe20000400000 */
[----:B------:R-:W-:Y:S01]  /*4a40*/  FSETP.GEU.AND P6, PT, R26, -126, PT ;  /* 0xc2fc00001a00780b */ /* 0x000fe20003fce000 */
[----:B------:R2:W3:Y:S04]  /*4a50*/  MUFU.EX2 R66, R29 ;  /* 0x0000001d00427308 */ /* 0x0004e80000000800 */
[----:B------:R-:W-:Y:S01]  /*4a60*/  @!P5 FMUL R67, R67, 0.5 ;  /* 0x3f0000004343d820 */ /* 0x000fe20000400000 */
[----:B-1----:R-:W-:-:S03]  /*4a70*/  @!P3 FMUL R63, R63, R63 ;  /* 0x0000003f3f3fb220 */ /* 0x002fc60000400000 */
[----:B------:R-:W1:Y:S01]  /*4a80*/  MUFU.EX2 R70, R27 ;  /* 0x0000001b00467308 */ /* 0x000e620000000800 */
[----:B--2---:R-:W-:Y:S01]  /*4a90*/  FFMA R29, R74, UR16, -R25 ;  /* 0x000000104a1d7c23 */ /* 0x004fe20008000819 */
[----:B------:R-:W-:Y:S01]  /*4aa0*/  FADD R25, R13, R44 ;  /* 0x0000002c0d197221 */ /* 0x000fe20000000000 */
[----:B------:R-:W-:Y:S01]  /*4ab0*/  F2FP.F16.F32.PACK_AB R44, R44, R49 ;  /* 0x000000312c2c723e */ /* 0x000fe200000000ff */
[----:B------:R-:W-:Y:S02]  /*4ac0*/  @!P6 FMUL R26, R26, 0.5 ;  /* 0x3f0000001a1ae820 */ /* 0x000fe40000400000 */
[----:B------:R-:W-:Y:S01]  /*4ad0*/  FSETP.GEU.AND P3, PT, R29, -126, PT ;  /* 0xc2fc00001d00780b */ /* 0x000fe20003f6e000 */
[----:B------:R-:W-:Y:S01]  /*4ae0*/  FADD R34, R25, R34 ;  /* 0x0000002219227221 */ /* 0x000fe20000000000 */
[----:B------:R-:W2:Y:S01]  /*4af0*/  MUFU.EX2 R67, R67 ;  /* 0x0000004300437308 */ /* 0x000ea20000000800 */
[----:B---3--:R-:W-:Y:S01]  /*4b00*/  @!P2 FMUL R66, R66, R66 ;  /* 0x000000424242a220 */ /* 0x008fe20000400000 */
[----:B------:R-:W-:-:S06]  /*4b10*/  FSETP.GEU.AND P2, PT, R71, -126, PT ;  /* 0xc2fc00004700780b */ /* 0x000fcc0003f4e000 */
[----:B------:R3:W4:Y:S01]  /*4b20*/  MUFU.EX2 R74, R26 ;  /* 0x0000001a004a7308 */ /* 0x0007220000000800 */
[----:B-1----:R-:W-:Y:S01]  /*4b30*/  @!P4 FMUL R70, R70, R70 ;  /* 0x000000464646c220 */ /* 0x002fe20000400000 */
[----:B------:R-:W-:Y:S01]  /*4b40*/  FSETP.GEU.AND P4, PT, R75, -126, PT ;  /* 0xc2fc00004b00780b */ /* 0x000fe20003f8e000 */
[----:B------:R-:W-:Y:S02]  /*4b50*/  @!P3 FMUL R29, R29, 0.5 ;  /* 0x3f0000001d1db820 */ /* 0x000fe40000400000 */
[----:B------:R-:W-:Y:S02]  /*4b60*/  FADD R77, R35, R70 ;  /* 0x00000046234d7221 */ /* 0x000fe40000000000 */
        /* <DEDUP_REMOVED lines=8> */
[----:B----4-:R-:W-:Y:S01]  /*4bf0*/  @!P6 FMUL R74, R74, R74 ;  /* 0x0000004a4a4ae220 */ /* 0x010fe20000400000 */
[----:B------:R-:W-:Y:S01]  /*4c00*/  FSETP.GEU.AND P6, PT, R82, -126, PT ;  /* 0xc2fc00005200780b */ /* 0x000fe20003fce000 */
[----:B------:R-:W-:Y:S01]  /*4c10*/  FADD R27, R5, R26 ;  /* 0x0000001a051b7221 */ /* 0x000fe20000000000 */
[----:B------:R-:W-:Y:S01]  /*4c20*/  FADD R5, R9, R40 ;  /* 0x0000002809057221 */ /* 0x000fe20000000000 */
[----:B------:R-:W-:Y:S01]  /*4c30*/  FADD R26, R17, R48 ;  /* 0x00000030111a7221 */ /* 0x000fe20000000000 */
[----:B------:R-:W-:Y:S01]  /*4c40*/  F2FP.F16.F32.PACK_AB R40, R40, R41 ;  /* 0x000000292828723e */ /* 0x000fe200000000ff */
[----:B------:R-:W-:Y:S01]  /*4c50*/  @!P5 FMUL R30, R30, 0.5 ;  /* 0x3f0000001e1ed820 */ /* 0x000fe20000400000 */
[----:B------:R-:W3:Y:S01]  /*4c60*/  MUFU.EX2 R75, R75 ;  /* 0x0000004b004b7308 */ /* 0x000ee20000000800 */
[----:B-1----:R-:W-:Y:S01]  /*4c70*/  @!P3 FMUL R78, R78, R78 ;  /* 0x0000004e4e4eb220 */ /* 0x002fe20000400000 */
[----:B------:R-:W-:Y:S01]  /*4c80*/  FSETP.GEU.AND P3, PT, R83, -126, PT ;  /* 0xc2fc00005300780b */ /* 0x000fe20003f6e000 */
[----:B------:R-:W-:Y:S01]  /*4c90*/  FADD R29, R5, R26 ;  /* 0x0000001a051d7221 */ /* 0x000fe20000000000 */
[----:B------:R-:W-:Y:S01]  /*4ca0*/  FADD R5, R6, R45 ;  /* 0x0000002d06057221 */ /* 0x000fe20000000000 */
[----:B------:R-:W-:Y:S01]  /*4cb0*/  FADD R26, R16, R61 ;  /* 0x0000003d101a7221 */ /* 0x000fe20000000000 */
[----:B------:R-:W-:Y:S01]  /*4cc0*/  FADD R84, R43, R78 ;  /* 0x0000004e2b547221 */ /* 0x000fe20000000000 */
[----:B------:R-:W-:Y:S01]  /*4cd0*/  @!P6 FMUL R82, R82, 0.5 ;  /* 0x3f0000005252e820 */ /* 0x000fe20000400000 */
[----:B------:R1:W4:Y:S01]  /*4ce0*/  MUFU.EX2 R64, R30 ;  /* 0x0000001e00407308 */ /* 0x0003220000000800 */
[----:B--2---:R-:W-:Y:S01]  /*4cf0*/  @!P2 FMUL R71, R71, R71 ;  /* 0x000000474747a220 */ /* 0x004fe20000400000 */
[----:B------:R-:W-:Y:S01]  /*4d00*/  FSETP.GEU.AND P2, PT, R73, -126, PT ;  /* 0xc2fc00004900780b */ /* 0x000fe20003f4e000 */
[----:B------:R-:W-:Y:S01]  /*4d10*/  FADD R25, R5, R26 ;  /* 0x0000001a05197221 */ /* 0x000fe20000000000 */
[----:B------:R-:W-:Y:S01]  /*4d20*/  FADD R5, R11, R20 ;  /* 0x000000140b057221 */ /* 0x000fe20000000000 */
[----:B------:R-:W-:Y:S01]  /*4d30*/  FADD R26, R19, R52 ;  /* 0x00000034131a7221 */ /* 0x000fe20000000000 */
[----:B------:R-:W-:Y:S01]  /*4d40*/  FADD R29, R29, R34 ;  /* 0x000000221d1d7221 */ /* 0x000fe20000000000 */
[----:B------:R-:W-:Y:S01]  /*4d50*/  @!P3 FMUL R83, R83, 0.5 ;  /* 0x3f0000005353b820 */ /* 0x000fe20000400000 */
[----:B------:R-:W2:Y:S01]  /*4d60*/  MUFU.EX2 R82, R82 ;  /* 0x0000005200527308 */ /* 0x000ea20000000800 */
[----:B---3--:R-:W-:Y:S01]  /*4d70*/  @!P4 FMUL R75, R75, R75 ;  /* 0x0000004b4b4bc220 */ /* 0x008fe20000400000 */
[----:B------:R-:W-:Y:S01]  /*4d80*/  FSETP.GEU.AND P4, PT, R79, -126, PT ;  /* 0xc2fc00004f00780b */ /* 0x000fe20003f8e000 */
[----:B-1----:R-:W-:Y:S01]  /*4d90*/  FADD R30, R36, R65 ;  /* 0x00000041241e7221 */ /* 0x002fe20000000000 */
[----:B------:R-:W-:Y:S01]  /*4da0*/  FADD R26, R5, R26 ;  /* 0x0000001a051a7221 */ /* 0x000fe20000000000 */
[----:B------:R-:W-:Y:S01]  /*4db0*/  FADD R5, R33, R62 ;  /* 0x0000003e21057221 */ /* 0x000fe20000000000 */
[----:B------:R-:W-:Y:S01]  /*4dc0*/  FADD R81, R46, R75 ;  /* 0x0000004b2e517221 */ /* 0x000fe20000000000 */
[----:B------:R-:W-:Y:S01]  /*4dd0*/  FADD R38, R7, R30 ;  /* 0x0000001e07267221 */ /* 0x000fe20000000000 */
[----:B------:R-:W1:Y:S01]  /*4de0*/  MUFU.EX2 R83, R83 ;  /* 0x0000005300537308 */ /* 0x000e620000000800 */
[----:B----4-:R-:W-:Y:S01]  /*4df0*/  @!P5 FMUL R64, R64, R64 ;  /* 0x000000404040d220 */ /* 0x010fe20000400000 */
[----:B------:R-:W-:Y:S01]  /*4e00*/  FSETP.GEU.AND P5, PT, R86, -126, PT ;  /* 0xc2fc00005600780b */ /* 0x000fe20003fae000 */
[----:B------:R-:W-:Y:S01]  /*4e10*/  FADD R7, R8, R53 ;  /* 0x0000003508077221 */ /* 0x000fe20000000000 */
[----:B------:R-:W-:Y:S01]  /*4e20*/  FADD R30, R18, R69 ;  /* 0x00000045121e7221 */ /* 0x000fe20000000000 */
[----:B------:R-:W-:Y:S01]  /*4e30*/  FADD R105, R5, R84 ;  /* 0x0000005405697221 */ /* 0x000fe20000000000 */
[----:B------:R-:W-:Y:S01]  /*4e40*/  FADD R5, R31, R66 ;  /* 0x000000421f057221 */ /* 0x000fe20000000000 */
[----:B------:R-:W-:Y:S01]  /*4e50*/  @!P4 FMUL R79, R79, 0.5 ;  /* 0x3f0000004f4fc820 */ /* 0x000fe20000400000 */
[----:B------:R-:W-:Y:S01]  /*4e60*/  FADD R42, R7, R30 ;  /* 0x0000001e072a7221 */ /* 0x000fe20000000000 */
[----:B--2---:R-:W-:Y:S01]  /*4e70*/  @!P6 FMUL R82, R82, R82 ;  /* 0x000000525252e220 */ /* 0x004fe20000400000 */
[----:B------:R-:W-:Y:S01]  /*4e80*/  FSETP.GEU.AND P6, PT, R87, -126, PT ;  /* 0xc2fc00005700780b */ /* 0x000fe20003fce000 */
[----:B------:R-:W-:Y:S01]  /*4e90*/  FADD R7, R15, R22 ;  /* 0x000000160f077221 */ /* 0x000fe20000000000 */
[----:B------:R-:W-:Y:S01]  /*4ea0*/  FADD R30, R23, R60 ;  /* 0x0000003c171e7221 */ /* 0x000fe20000000000 */
[----:B------:R-:W2:Y:S01]  /*4eb0*/  MUFU.EX2 R79, R79 ;  /* 0x0000004f004f7308 */ /* 0x000ea20000000800 */
[----:B------:R-:W-:Y:S01]  /*4ec0*/  FADD R104, R51, R82 ;  /* 0x0000005233687221 */ /* 0x000fe20000000000 */
[----:B------:R-:W-:Y:S01]  /*4ed0*/  @!P5 FMUL R86, R86, 0.5 ;  /* 0x3f0000005656d820 */ /* 0x000fe20000400000 */
[----:B------:R-:W-:Y:S01]  /*4ee0*/  FADD R7, R7, R30 ;  /* 0x0000001e07077221 */ /* 0x000fe20000000000 */
[----:B-1----:R-:W-:Y:S01]  /*4ef0*/  @!P3 FMUL R83, R83, R83 ;  /* 0x000000535353b220 */ /* 0x002fe20000400000 */
[----:B------:R-:W-:Y:S01]  /*4f00*/  FSETP.GEU.AND P3, PT, R10, -126, PT ;  /* 0xc2fc00000a00780b */ /* 0x000fe20003f6e000 */
[----:B------:R-:W-:Y:S01]  /*4f10*/  FADD R30, R68, R59 ;  /* 0x0000003b441e7221 */ /* 0x000fe20000000000 */
[----:B------:R-:W-:Y:S01]  /*4f20*/  FADD R84, R39, R64 ;  /* 0x0000004027547221 */ /* 0x000fe20000000000 */
[----:B------:R-:W1:Y:S01]  /*4f30*/  MUFU.EX2 R86, R86 ;  /* 0x0000005600567308 */ /* 0x000e620000000800 */
[----:B------:R-:W-:Y:S01]  /*4f40*/  @!P2 FMUL R73, R73, 0.5 ;  /* 0x3f0000004949a820 */ /* 0x000fe20000400000 */
[----:B------:R-:W-:Y:S01]  /*4f50*/  @!P6 FMUL R87, R87, 0.5 ;  /* 0x3f0000005757e820 */ /* 0x000fe20000400000 */
[----:B------:R-:W-:Y:S01]  /*4f60*/  FADD R108, R77, R104 ;  /* 0x000000684d6c7221 */ /* 0x000fe20000000000 */
[----:B------:R-:W-:Y:S01]  /*4f70*/  FADD R106, R30, R81 ;  /* 0x000000511e6a7221 */ /* 0x000fe20000000000 */
[----:B------:R-:W-:Y:S01]  /*4f80*/  FADD R30, R76, R67 ;  /* 0x000000434c1e7221 */ /* 0x000fe20000000000 */
[----:B------:R-:W-:Y:S01]  /*4f90*/  FADD R77, R54, R83 ;  /* 0x00000053364d7221 */ /* 0x000fe20000000000 */
[----:B------:R-:W-:Y:S01]  /*4fa0*/  FADD R81, R80, R71 ;  /* 0x0000004750517221 */ /* 0x000fe20000000000 */
[----:B------:R3:W4:Y:S01]  /*4fb0*/  MUFU.EX2 R55, R87 ;  /* 0x0000005700377308 */ /* 0x0007220000000800 */
[----:B--2---:R-:W-:Y:S01]  /*4fc0*/  @!P4 FMUL R79, R79, R79 ;  /* 0x0000004f4f4fc220 */ /* 0x004fe20000400000 */
[----:B------:R-:W-:Y:S01]  /*4fd0*/  @!P3 FMUL R10, R10, 0.5 ;  /* 0x3f0000000a0ab820 */ /* 0x000fe20000400000 */
[----:B------:R-:W-:Y:S01]  /*4fe0*/  FADD R107, R30, R77 ;  /* 0x0000004d1e6b7221 */ /* 0x000fe20000000000 */
[----:B------:R-:W-:Y:S01]  /*4ff0*/  FADD R77, R37, R74 ;  /* 0x0000004a254d7221 */ /* 0x000fe20000000000 */
[----:B------:R-:W-:Y:S01]  /*5000*/  FADD R30, R72, R63 ;  /* 0x0000003f481e7221 */ /* 0x000fe20000000000 */
[----:B------:R-:W-:Y:S01]  /*5010*/  FADD R85, R50, R79 ;  /* 0x0000004f32557221 */ /* 0x000fe20000000000 */
[----:B------:R-:W-:Y:S01]  /*5020*/  FADD R27, R27, R38 ;  /* 0x000000261b1b7221 */ /* 0x000fe20000000000 */
[----:B------:R-:W2:Y:S01]  /*5030*/  MUFU.EX2 R73, R73 ;  /* 0x0000004900497308 */ /* 0x000ea20000000800 */
[----:B-1----:R-:W-:Y:S01]  /*5040*/  @!P5 FMUL R86, R86, R86 ;  /* 0x000000565656d220 */ /* 0x002fe20000400000 */
[----:B---3--:R-:W-:Y:S01]  /*5050*/  FADD R87, R5, R84 ;  /* 0x0000005405577221 */ /* 0x008fe20000000000 */
[----:B------:R-:W-:Y:S01]  /*5060*/  FADD R30, R30, R85 ;  /* 0x000000551e1e7221 */ /* 0x000fe20000000000 */
[----:B------:R-:W-:Y:S01]  /*5070*/  FADD R42, R25, R42 ;  /* 0x0000002a192a7221 */ /* 0x000fe20000000000 */
[----:B------:R-:W-:Y:S01]  /*5080*/  FADD R84, R47, R86 ;  /* 0x000000562f547221 */ /* 0x000fe20000000000 */
[----:B------:R-:W-:Y:S01]  /*5090*/  FADD R26, R26, R7 ;  /* 0x000000071a1a7221 */ /* 0x000fe20000000000 */
[----:B------:R-:W-:Y:S01]  /*50a0*/  FADD R105, R105, R108 ;  /* 0x0000006c69697221 */ /* 0x000fe20000000000 */
[----:B------:R-:W1:Y:S01]  /*50b0*/  MUFU.EX2 R5, R10 ;  /* 0x0000000a00057308 */ /* 0x000e620000000800 */
[----:B----4-:R-:W-:Y:S01]  /*50c0*/  @!P6 FMUL R55, R55, R55 ;  /* 0x000000373737e220 */ /* 0x010fe20000400000 */
[----:B------:R-:W-:Y:S01]  /*50d0*/  FADD R84, R77, R84 ;  /* 0x000000544d547221 */ /* 0x000fe20000000000 */
[----:B------:R-:W-:Y:S01]  /*50e0*/  FADD R106, R106, R107 ;  /* 0x0000006b6a6a7221 */ /* 0x000fe20000000000 */
[----:B------:R-:W-:Y:S01]  /*50f0*/  FADD R26, R29, R26 ;  /* 0x0000001a1d1a7221 */ /* 0x000fe20000000000 */
[----:B------:R-:W-:Y:S01]  /*5100*/  FADD R104, R58, R55 ;  /* 0x000000373a687221 */ /* 0x000fe20000000000 */
[----:B------:R-:W-:Y:S01]  /*5110*/  FADD R84, R87, R84 ;  /* 0x0000005457547221 */ /* 0x000fe20000000000 */
[----:B------:R-:W-:Y:S01]  /*5120*/  FADD R27, R27, R42 ;  /* 0x0000002a1b1b7221 */ /* 0x000fe20000000000 */
[----:B------:R-:W-:Y:S01]  /*5130*/  SHF.L.U32 R7, R2, 0x1f, RZ ;  /* 0x0000001f02077819 */ /* 0x000fe200000006ff */
[----:B------:R-:W-:Y:S01]  /*5140*/  FADD R81, R81, R104 ;  /* 0x0000006851517221 */ /* 0x000fe20000000000 */
[----:B------:R-:W-:Y:S01]  /*5150*/  FADD R84, R105, R84 ;  /* 0x0000005469547221 */ /* 0x000fe20000000000 */
[----:B------:R-:W-:Y:S01]  /*5160*/  FADD R26, R27, R26 ;  /* 0x0000001a1b1a7221 */ /* 0x000fe20000000000 */
[----:B--2---:R-:W-:Y:S01]  /*5170*/  @!P2 FMUL R73, R73, R73 ;  /* 0x000000494949a220 */ /* 0x004fe20000400000 */
[----:B------:R-:W-:Y:S01]  /*5180*/  FADD R81, R30, R81 ;  /* 0x000000511e517221 */ /* 0x000fe20000000000 */
[----:B------:R2:W3:Y:S01]  /*5190*/  SYNCS.PHASECHK.TRANS64.TRYWAIT P2, [UR6+0xc000], R7 ;  /* 0x00c00007ff0075a7 */ /* 0x0004e20008040146 */
[----:B------:R-:W-:Y:S01]  /*51a0*/  F2FP.F16.F32.PACK_AB R25, R68, R33 ;  /* 0x000000214419723e */ /* 0x000fe200000000ff */
[----:B------:R-:W-:Y:S01]  /*51b0*/  FMUL R90, R90, R73 ;  /* 0x000000495a5a7220 */ /* 0x000fe20000400000 */
[----:B------:R-:W-:Y:S01]  /*51c0*/  FADD R81, R106, R81 ;  /* 0x000000516a517221 */ /* 0x000fe20000000000 */
[----:B-1----:R-:W-:Y:S01]  /*51d0*/  @!P3 FMUL R5, R5, R5 ;  /* 0x000000050505b220 */ /* 0x002fe20000400000 */
[----:B------:R-:W-:Y:S01]  /*51e0*/  F2FP.F16.F32.PACK_AB R27, R72, R31 ;  /* 0x0000001f481b723e */ /* 0x000fe200000000ff */
[----:B------:R-:W-:Y:S01]  /*51f0*/  FMUL R91, R91, R73 ;  /* 0x000000495b5b7220 */ /* 0x000fe20000400000 */
[----:B------:R-:W-:Y:S01]  /*5200*/  FADD R84, R84, R81 ;  /* 0x0000005154547221 */ /* 0x000fe20000000000 */
[----:B------:R-:W-:Y:S01]  /*5210*/  F2FP.F16.F32.PACK_AB R29, R76, R35 ;  /* 0x000000234c1d723e */ /* 0x000fe200000000ff */
[----:B------:R-:W-:Y:S01]  /*5220*/  FFMA R12, R5, R12, R26 ;  /* 0x0000000c050c7223 */ /* 0x000fe2000000001a */
[----:B------:R-:W-:Y:S01]  /*5230*/  F2FP.F16.F32.PACK_AB R31, R80, R37 ;  /* 0x00000025501f723e */ /* 0x000fe200000000ff */
[----:B------:R-:W-:Y:S01]  /*5240*/  FFMA R14, R73, R14, R84 ;  /* 0x0000000e490e7223 */ /* 0x000fe20000000054 */
[----:B------:R-:W-:Y:S01]  /*5250*/  F2FP.F16.F32.PACK_AB R33, R46, R43 ;  /* 0x0000002b2e21723e */ /* 0x000fe200000000ff */
[----:B------:R-:W-:Y:S01]  /*5260*/  FMUL R88, R88, R5 ;  /* 0x0000000558587220 */ /* 0x000fe20000400000 */
        /* <DEDUP_REMOVED lines=11> */
[-C--:B------:R-:W-:Y:S01]  /*5320*/  FMUL R100, R100, R5.reuse ;  /* 0x0000000564647220 */ /* 0x080fe20000400000 */
[----:B------:R-:W-:Y:S01]  /*5330*/  FMUL R101, R101, R5 ;  /* 0x0000000565657220 */ /* 0x000fe20000400000 */
[----:B------:R-:W-:Y:S01]  /*5340*/  F2FP.F16.F32.PACK_AB R26, R11, R6 ;  /* 0x000000060b1a723e */ /* 0x000fe200000000ff */
[-C--:B------:R-:W-:Y:S01]  /*5350*/  FMUL R94, R94, R73.reuse ;  /* 0x000000495e5e7220 */ /* 0x080fe20000400000 */
[-C--:B------:R-:W-:Y:S01]  /*5360*/  FMUL R95, R95, R73.reuse ;  /* 0x000000495f5f7220 */ /* 0x080fe20000400000 */
[-C--:B------:R-:W-:Y:S01]  /*5370*/  FMUL R98, R98, R73.reuse ;  /* 0x0000004962627220 */ /* 0x080fe20000400000 */
[-C--:B------:R-:W-:Y:S01]  /*5380*/  FMUL R99, R99, R73.reuse ;  /* 0x0000004963637220 */ /* 0x080fe20000400000 */
[-C--:B------:R-:W-:Y:S01]  /*5390*/  FMUL R102, R102, R73.reuse ;  /* 0x0000004966667220 */ /* 0x080fe20000400000 */
[----:B------:R-:W-:Y:S01]  /*53a0*/  FMUL R103, R103, R73 ;  /* 0x0000004967677220 */ /* 0x000fe20000400000 */
        /* <DEDUP_REMOVED lines=13> */
[----:B------:R-:W-:Y:S01]  /*5480*/  F2FP.F16.F32.PACK_AB R54, R60, R69 ;  /* 0x000000453c36723e */ /* 0x000fe200000000ff */
[----:B--23--:R-:W-:Y:S06]  /*5490*/  @!P0 BRA `(.L_x_27) ;  /* 0x0000000000048947 */ /* 0x00cfec0003800000 */
[----:B------:R-:W-:Y:S01]  /*54a0*/  BPT.TRAP 0x1 ;  /* 0x000000040000795c */ /* 0x000fe20000300000 */
.L_x_27:
[----:B------:R-:W-:Y:S05]  /*54b0*/  @P2 BRA `(.L_x_28) ;  /* 0x0000000000082947 */ /* 0x000fea0003800000 */
[----:B------:R-:W1:Y:S02]  /*54c0*/  SYNCS.PHASECHK.TRANS64.TRYWAIT P2, [UR6+0xc000], R7 ;  /* 0x00c00007ff0075a7 */ /* 0x000e640008040146 */
[----:B-1----:R-:W-:Y:S05]  /*54d0*/  @!P2 BRA `(.L_x_29) ;  /* 0x000000240098a947 */ /* 0x002fea0003800000 */
.L_x_28:
[----:B------:R-:W-:Y:S01]  /*54e0*/  ULEA UR6, UR13, UR12, 0x9 ;  /* 0x0000000c0d067291 */ /* 0x000fe2000f8e483f */
[----:B------:R-:W-:Y:S01]  /*54f0*/  WARPGROUP.ARRIVE ;  /* 0x00000000000079c5 */ /* 0x000fe20000000000 */
[----:B------:R-:W-:Y:S01]  /*5500*/  UMOV UR7, 0x80000020 ;  /* 0x8000002000077882 */ /* 0x000fe20000000000 */
[----:B------:R-:W-:Y:S01]  /*5510*/  UMOV UR11, 0x80000020 ;  /* 0x80000020000b7882 */ /* 0x000fe20000000000 */
[----:B------:R-:W-:Y:S01]  /*5520*/  UIADD3 UR10, UR6, 0x40, URZ ;  /* 0x00000040060a7890 */ /* 0x000fe2000fffe03f */
[----:B------:R-:W-:-:S04]  /*5530*/  F2FP.F16.F32.PACK_AB R55, R55, R86 ;  /* 0x000000563737723e */ /* 0x000fc800000000ff */
[----:B------:R-:W-:Y:S01]  /*5540*/  HGMMA.64x32x16.F32 R88, R24, gdesc[UR4].tnspB, R88, gsb0 ;  /* 0x4060000418587df0 */ /* 0x000fe20008000858 */
[----:B------:R-:W-:Y:S02]  /*5550*/  UMOV UR7, 0x80000020 ;  /* 0x8000002000077882 */ /* 0x000fe40000000000 */
        /* <DEDUP_REMOVED lines=25> */
[----:B------:R-:W-:Y:S01]  /*56f0*/  UIADD3 UR6, UR6, 0x1c0, URZ ;  /* 0x000001c006067890 */ /* 0x000fe2000fffe03f */
[----:B------:R-:W-:Y:S02]  /*5700*/  WARPGROUP.DEPBAR.LE gsb0, 0x0 ;  /* 0x00008000000079c5 */ /* 0x000fe40000010000 */
[----:B------:R-:W-:-:S06]  /*5710*/  WARPGROUP.ARRIVE ;  /* 0x00000000000079c5 */ /* 0x000fcc0000000000 */
[----:B------:R-:W-:Y:S03]  /*5720*/  HGMMA.64x32x16.F32 R88, R48, gdesc[UR8].tnspB, R88, gsb0 ;  /* 0x4060000830587df0 */ /* 0x000fe60008000858 */
[----:B------:R-:W-:Y:S02]  /*5730*/  WARPGROUP.DEPBAR.LE gsb0, 0x0 ;  /* 0x00008000000079c5 */ /* 0x000fe40000010000 */
[----:B------:R-:W-:-:S06]  /*5740*/  WARPGROUP.ARRIVE ;  /* 0x00000000000079c5 */ /* 0x000fcc0000000000 */
[----:B------:R-:W-:Y:S03]  /*5750*/  HGMMA.64x32x16.F32 R88, R52, gdesc[UR4].tnspB, R88, gsb0 ;  /* 0x4060000434587df0 */ /* 0x000fe60008000858 */
[----:B------:R-:W-:Y:S02]  /*5760*/  WARPGROUP.DEPBAR.LE gsb0, 0x0 ;  /* 0x00008000000079c5 */ /* 0x000fe40000010000 */
[----:B------:R-:W-:Y:S05]  /*5770*/  @!P0 BRA `(.L_x_30) ;  /* 0x0000000000048947 */ /* 0x000fea0003800000 */
[----:B------:R-:W-:Y:S01]  /*5780*/  BPT.TRAP 0x1 ;  /* 0x000000040000795c */ /* 0x000fe20000300000 */
.L_x_30:
[----:B------:R-:W-:-:S04]  /*5790*/  ULEA UR6, UR15, UR37, 0x3 ;  /* 0x000000250f067291 */ /* 0x000fc8000f8e183f */
[----:B------:R-:W-:-:S04]  /*57a0*/  UIADD3 UR6, UR6, 0xc028, URZ ;  /* 0x0000c02806067890 */ /* 0x000fc8000fffe03f */
[----:B------:R-:W-:-:S09]  /*57b0*/  UPRMT UR6, URZ, 0x654, UR6 ;  /* 0x000006543f067896 */ /* 0x000fd20008000006 */
[----:B------:R-:W-:Y:S01]  /*57c0*/  SYNCS.ARRIVE.TRANS64.RED.A1T0 RZ, [UR6], RZ ;  /* 0x000000ffffff79a7 */ /* 0x000fe20008100406 */
[----:B------:R-:W-:Y:S05]  /*57d0*/  @P1 BRA `(.L_x_31) ;  /* 0x0000000000041947 */ /* 0x000fea0003800000 */
[----:B------:R-:W-:Y:S01]  /*57e0*/  BPT.TRAP 0x1 ;  /* 0x000000040000795c */ /* 0x000fe20000300000 */
.L_x_31:
[----:B------:R-:W-:-:S04]  /*57f0*/  UIADD3 UR15, UR15, 0x1, URZ ;  /* 0x000000010f0f7890 */ /* 0x000fc8000fffe03f */
[----:B------:R-:W-:-:S04]  /*5800*/  UISETP.NE.AND UP0, UPT, UR15, 0x5, UPT ;  /* 0x000000050f00788c */ /* 0x000fc8000bf05270 */
[----:B------:R-:W-:Y:S01]  /*5810*/  USEL UR15, UR15, URZ, UP0 ;  /* 0x0000003f0f0f7287 */ /* 0x000fe20008000000 */
[----:B------:R-:W-:Y:S11]  /*5820*/  @!P0 BRA `(.L_x_32) ;  /* 0x0000000000048947 */ /* 0x000ff60003800000 */
[----:B------:R-:W-:Y:S01]  /*5830*/  BPT.TRAP 0x1 ;  /* 0x000000040000795c */ /* 0x000fe20000300000 */
.L_x_32:
[----:B------:R-:W-:-:S04]  /*5840*/  ULEA UR6, UR15, UR37, 0x3 ;  /* 0x000000250f067291 */ /* 0x000fc8000f8e183f */
[----:B------:R-:W-:-:S04]  /*5850*/  UIADD3 UR6, UR6, 0xc028, URZ ;  /* 0x0000c02806067890 */ /* 0x000fc8000fffe03f */
[----:B------:R-:W-:-:S09]  /*5860*/  UPRMT UR6, URZ, 0x654, UR6 ;  /* 0x000006543f067896 */ /* 0x000fd20008000006 */
[----:B------:R-:W-:Y:S01]  /*5870*/  SYNCS.ARRIVE.TRANS64.RED.A1T0 RZ, [UR6], RZ ;  /* 0x000000ffffff79a7 */ /* 0x000fe20008100406 */
[----:B------:R-:W-:Y:S05]  /*5880*/  @P1 BRA `(.L_x_33) ;  /* 0x0000000000041947 */ /* 0x000fea0003800000 */
[----:B------:R-:W-:Y:S01]  /*5890*/  BPT.TRAP 0x1 ;  /* 0x000000040000795c */ /* 0x000fe20000300000 */
.L_x_33:
[----:B------:R-:W-:Y:S01]  /*58a0*/  UIADD3 UR13, UR13, 0x1, URZ ;  /* 0x000000010d0d7890 */ /* 0x000fe2000fffe03f */
[C---:B------:R-:W-:Y:S01]  /*58b0*/  ISETP.GT.AND P2, PT, R0.reuse, 0x2, PT ;  /* 0x000000020000780c */ /* 0x040fe20003f44270 */
[----:B------:R-:W-:Y:S01]  /*58c0*/  UIADD3 UR15, UR15, 0x1, URZ ;  /* 0x000000010f0f7890 */ /* 0x000fe2000fffe03f */
[----:B------:R-:W-:Y:S01]  /*58d0*/  VIADD R0, R0, 0xffffffff ;  /* 0xffffffff00007836 */ /* 0x000fe20000000000 */
[----:B------:R-:W-:Y:S01]  /*58e0*/  UISETP.NE.AND UP1, UPT, UR13, 0x5, UPT ;  /* 0x000000050d00788c */ /* 0x000fe2000bf25270 */
[----:B-1----:R-:W-:Y:S01]  /*58f0*/  MOV R7, R3 ;  /* 0x0000000300077202 */ /* 0x002fe20000000f00 */
[----:B------:R-:W-:Y:S01]  /*5900*/  UISETP.NE.AND UP0, UPT, UR15, 0x5, UPT ;  /* 0x000000050f00788c */ /* 0x000fe2000bf05270 */
[----:B------:R-:W-:Y:S01]  /*5910*/  MOV R5, R4 ;  /* 0x0000000400057202 */ /* 0x000fe20000000f00 */
[----:B------:R-:W-:Y:S02]  /*5920*/  USEL UR6, URZ, 0x1, UP1 ;  /* 0x000000013f067887 */ /* 0x000fe40008800000 */
[----:B------:R-:W-:-:S02]  /*5930*/  USEL UR15, UR15, URZ, UP0 ;  /* 0x0000003f0f0f7287 */ /* 0x000fc40008000000 */
[----:B------:R-:W-:Y:S02]  /*5940*/  USEL UR13, UR13, URZ, UP1 ;  /* 0x0000003f0d0d7287 */ /* 0x000fe40008800000 */
[----:B------:R-:W-:Y:S01]  /*5950*/  LOP3.LUT R2, R2, UR6, RZ, 0x3c, !PT ;  /* 0x0000000602027c12 */ /* 0x000fe2000f8e3cff */
[----:B------:R-:W-:Y:S09]  /*5960*/  @P2 BRA `(.L_x_34) ;  /* 0xffffffd8003c2947 */ /* 0x000ff2000383ffff */
.L_x_23:
[----:B------:R-:W1:Y:S01]  /*5970*/  SHFL.BFLY PT, R5, R12, 0x1, 0x1f ;  /* 0x0c201f000c057f89 */ /* 0x000e6200000e0000 */
[----:B------:R-:W-:Y:S01]  /*5980*/  BSSY B0, `(.L_x_35) ;  /* 0x0000023000007945 */ /* 0x000fe20003800000 */
[----:B------:R-:W-:Y:S02]  /*5990*/  MOV R9, 0x7f800000 ;  /* 0x7f80000000097802 */ /* 0x000fe40000000f00 */
[----:B------:R-:W2:Y:S01]  /*59a0*/  SHFL.BFLY PT, R7, R14, 0x1, 0x1f ;  /* 0x0c201f000e077f89 */ /* 0x000ea200000e0000 */
[----:B------:R-:W-:Y:S02]  /*59b0*/  MOV R10, 0x3f800000 ;  /* 0x3f800000000a7802 */ /* 0x000fe40000000f00 */
[----:B------:R-:W-:Y:S01]  /*59c0*/  MOV R11, 0x7f800000 ;  /* 0x7f800000000b7802 */ /* 0x000fe20000000f00 */
[----:B-1----:R-:W-:Y:S01]  /*59d0*/  FADD R5, R5, R12 ;  /* 0x0000000c05057221 */ /* 0x002fe20000000000 */
[----:B--2---:R-:W-:-:S04]  /*59e0*/  FADD R15, R7, R14 ;  /* 0x0000000e070f7221 */ /* 0x004fc80000000000 */
[----:B------:R-:W1:Y:S04]  /*59f0*/  SHFL.BFLY PT, R0, R5, 0x2, 0x1f ;  /* 0x0c401f0005007f89 */ /* 0x000e6800000e0000 */
[----:B------:R-:W2:Y:S01]  /*5a00*/  SHFL.BFLY PT, R16, R15, 0x2, 0x1f ;  /* 0x0c401f000f107f89 */ /* 0x000ea200000e0000 */
[C---:B-1----:R-:W-:Y:S01]  /*5a10*/  FSETP.NE.AND P0, PT, R5.reuse, -R0, PT ;  /* 0x800000000500720b */ /* 0x042fe20003f05000 */
[----:B------:R-:W-:Y:S01]  /*5a20*/  FADD R2, R5, R0 ;  /* 0x0000000005027221 */ /* 0x000fe20000000000 */
[----:B------:R-:W-:Y:S01]  /*5a30*/  MOV R0, 0x3f800000 ;  /* 0x3f80000000007802 */ /* 0x000fe20000000f00 */
[----:B--2---:R-:W-:-:S10]  /*5a40*/  FADD R8, R15, R16 ;  /* 0x000000100f087221 */ /* 0x004fd40000000000 */
[----:B------:R-:W-:Y:S05]  /*5a50*/  @!P0 BRA `(.L_x_36) ;  /* 0x0000000000548947 */ /* 0x000fea0003800000 */
[----:B------:R-:W-:Y:S01]  /*5a60*/  VIADD R0, R2, 0x1800000 ;  /* 0x0180000002007836 */ /* 0x000fe20000000000 */
[----:B------:R-:W-:Y:S04]  /*5a70*/  BSSY B1, `(.L_x_37) ;  /* 0x000000c000017945 */ /* 0x000fe80003800000 */
[----:B------:R-:W-:-:S04]  /*5a80*/  LOP3.LUT R0, R0, 0x7f800000, RZ, 0xc0, !PT ;  /* 0x7f80000000007812 */ /* 0x000fc800078ec0ff */
[----:B------:R-:W-:-:S13]  /*5a90*/  ISETP.GT.U32.AND P0, PT, R0, 0x1ffffff, PT ;  /* 0x01ffffff0000780c */ /* 0x000fda0003f04070 */
[----:B------:R-:W-:Y:S05]  /*5aa0*/  @P0 BRA `(.L_x_38) ;  /* 0x0000000000100947 */ /* 0x000fea0003800000 */
[----:B------:R-:W-:-:S07]  /*5ab0*/  MOV R13, 0x5ad0 ;  /* 0x00005ad0000d7802 */ /* 0x000fce0000000f00 */
[----:B------:R-:W-:Y:S05]  /*5ac0*/  CALL.REL.NOINC `($__internal_0_$__cuda_sm20_rcp_rn_f32_slowpath) ;  /* 0x0000002000c47944 */ /* 0x000fea0003c00000 */
[----:B------:R-:W-:Y:S01]  /*5ad0*/  MOV R0, R5 ;  /* 0x0000000500007202 */ /* 0x000fe20000000f00 */
[----:B------:R-:W-:Y:S06]  /*5ae0*/  BRA `(.L_x_39) ;  /* 0x0000000000107947 */ /* 0x000fec0003800000 */
.L_x_38:
[----:B------:R-:W1:Y:S02]  /*5af0*/  MUFU.RCP R5, R2 ;  /* 0x0000000200057308 */ /* 0x000e640000001000 */
[----:B-1----:R-:W-:-:S04]  /*5b00*/  FFMA R0, R2, R5, -1 ;  /* 0xbf80000002007423 */ /* 0x002fc80000000005 */
[----:B------:R-:W-:-:S04]  /*5b10*/  FADD.FTZ R0, -R0, -RZ ;  /* 0x800000ff00007221 */ /* 0x000fc80000010100 */
[----:B------:R-:W-:-:S07]  /*5b20*/  FFMA R0, R5, R0, R5 ;  /* 0x0000000005007223 */ /* 0x000fce0000000005 */
.L_x_39:
[----:B------:R-:W-:Y:S05]  /*5b30*/  BSYNC B1 ;  /* 0x0000000000017941 */ /* 0x000fea0003800000 */
.L_x_37:
[----:B------:R-:W-:Y:S01]  /*5b40*/  FSETP.GEU.AND P0, PT, |R2|, 1.175494350822287508e-38, PT ;  /* 0x008000000200780b */ /* 0x000fe20003f0e200 */
[----:B------:R-:W-:-:S12]  /*5b50*/  ULDC UR4, c[0x0][0x600] ;  /* 0x0001800000047ab9 */ /* 0x000fd80000000800 */
[----:B------:R-:W-:-:S04]  /*5b60*/  @!P0 FMUL R2, R2, 16777216 ;  /* 0x4b80000002028820 */ /* 0x000fc80000400000 */
[----:B------:R-:W1:Y:S02]  /*5b70*/  MUFU.LG2 R5, R2 ;  /* 0x0000000200057308 */ /* 0x000e640000000c00 */
[----:B-1----:R-:W-:-:S04]  /*5b80*/  @!P0 FADD R5, R5, -24 ;  /* 0xc1c0000005058421 */ /* 0x002fc80000000000 */
[----:B------:R-:W-:-:S04]  /*5b90*/  FMUL R6, R5, 0.69314718246459960938 ;  /* 0x3f31721805067820 */ /* 0x000fc80000400000 */
[----:B------:R-:W-:-:S07]  /*5ba0*/  FFMA R11, R3, UR4, R6 ;  /* 0x00000004030b7c23 */ /* 0x000fce0008000006 */
.L_x_36:
[----:B------:R-:W-:Y:S05]  /*5bb0*/  BSYNC B0 ;  /* 0x0000000000007941 */ /* 0x000fea0003800000 */
.L_x_35:
[----:B------:R-:W-:Y:S01]  /*5bc0*/  FSETP.NE.AND P0, PT, R15, -R16, PT ;  /* 0x800000100f00720b */ /* 0x000fe20003f05000 */
[----:B------:R-:W-:Y:S01]  /*5bd0*/  ULDC UR4, c[0x0][0x608] ;  /* 0x0001820000047ab9 */ /* 0x000fe20000000800 */
[----:B------:R-:W-:Y:S01]  /*5be0*/  BSSY B0, `(.L_x_40) ;  /* 0x0000021000007945 */ /* 0x000fe20003800000 */
[----:B------:R-:W-:-:S04]  /*5bf0*/  FMUL R0, R0, UR4 ;  /* 0x0000000400007c20 */ /* 0x000fc80008400000 */
[-C--:B------:R-:W-:Y:S01]  /*5c00*/  FMUL R23, R88, R0.reuse ;  /* 0x0000000058177220 */ /* 0x080fe20000400000 */
[-C--:B------:R-:W-:Y:S01]  /*5c10*/  FMUL R89, R89, R0.reuse ;  /* 0x0000000059597220 */ /* 0x080fe20000400000 */
[-C--:B------:R-:W-:Y:S01]  /*5c20*/  FMUL R25, R92, R0.reuse ;  /* 0x000000005c197220 */ /* 0x080fe20000400000 */
[-C--:B------:R-:W-:Y:S01]  /*5c30*/  FMUL R93, R93, R0.reuse ;  /* 0x000000005d5d7220 */ /* 0x080fe20000400000 */
[-C--:B------:R-:W-:Y:S01]  /*5c40*/  FMUL R27, R96, R0.reuse ;  /* 0x00000000601b7220 */ /* 0x080fe20000400000 */
[-C--:B------:R-:W-:Y:S01]  /*5c50*/  FMUL R97, R97, R0.reuse ;  /* 0x0000000061617220 */ /* 0x080fe20000400000 */
[-C--:B------:R-:W-:Y:S01]  /*5c60*/  FMUL R29, R100, R0.reuse ;  /* 0x00000000641d7220 */ /* 0x080fe20000400000 */
[----:B------:R-:W-:Y:S01]  /*5c70*/  FMUL R101, R101, R0 ;  /* 0x0000000065657220 */ /* 0x000fe20000400000 */
[----:B------:R-:W-:Y:S06]  /*5c80*/  @!P0 BRA `(.L_x_41) ;  /* 0x0000000000588947 */ /* 0x000fec0003800000 */
[----:B------:R-:W-:Y:S01]  /*5c90*/  IADD3 R0, R8, 0x1800000, RZ ;  /* 0x0180000008007810 */ /* 0x000fe20007ffe0ff */
[----:B------:R-:W-:Y:S03]  /*5ca0*/  BSSY B1, `(.L_x_42) ;  /* 0x000000d000017945 */ /* 0x000fe60003800000 */
[----:B------:R-:W-:-:S04]  /*5cb0*/  LOP3.LUT R0, R0, 0x7f800000, RZ, 0xc0, !PT ;  /* 0x7f80000000007812 */ /* 0x000fc800078ec0ff */
[----:B------:R-:W-:-:S13]  /*5cc0*/  ISETP.GT.U32.AND P0, PT, R0, 0x1ffffff, PT ;  /* 0x01ffffff0000780c */ /* 0x000fda0003f04070 */
[----:B------:R-:W-:Y:S05]  /*5cd0*/  @P0 BRA `(.L_x_43) ;  /* 0x0000000000140947 */ /* 0x000fea0003800000 */
[----:B------:R-:W-:Y:S02]  /*5ce0*/  MOV R2, R8 ;  /* 0x0000000800027202 */ /* 0x000fe40000000f00 */
[----:B------:R-:W-:-:S07]  /*5cf0*/  MOV R13, 0x5d10 ;  /* 0x00005d10000d7802 */ /* 0x000fce0000000f00 */
[----:B------:R-:W-:Y:S05]  /*5d00*/  CALL.REL.NOINC `($__internal_0_$__cuda_sm20_rcp_rn_f32_slowpath) ;  /* 0x0000002000347944 */ /* 0x000fea0003c00000 */
[----:B------:R-:W-:Y:S01]  /*5d10*/  MOV R10, R5 ;  /* 0x00000005000a7202 */ /* 0x000fe20000000f00 */
[----:B------:R-:W-:Y:S06]  /*5d20*/  BRA `(.L_x_44) ;  /* 0x0000000000107947 */ /* 0x000fec0003800000 */
.L_x_43:
[----:B------:R-:W1:Y:S02]  /*5d30*/  MUFU.RCP R3, R8 ;  /* 0x0000000800037308 */ /* 0x000e640000001000 */
[----:B-1----:R-:W-:-:S04]  /*5d40*/  FFMA R0, R8, R3, -1 ;  /* 0xbf80000008007423 */ /* 0x002fc80000000003 */
[----:B------:R-:W-:-:S04]  /*5d50*/  FADD.FTZ R0, -R0, -RZ ;  /* 0x800000ff00007221 */ /* 0x000fc80000010100 */
[----:B------:R-:W-:-:S07]  /*5d60*/  FFMA R10, R3, R0, R3 ;  /* 0x00000000030a7223 */ /* 0x000fce0000000003 */
.L_x_44:
[----:B------:R-:W-:Y:S05]  /*5d70*/  BSYNC B1 ;  /* 0x0000000000017941 */ /* 0x000fea0003800000 */
.L_x_42:
[----:B------:R-:W-:Y:S01]  /*5d80*/  FSETP.GEU.AND P0, PT, |R8|, 1.175494350822287508e-38, PT ;  /* 0x008000000800780b */ /* 0x000fe20003f0e200 */
[----:B------:R-:W-:-:S12]  /*5d90*/  ULDC UR4, c[0x0][0x600] ;  /* 0x0001800000047ab9 */ /* 0x000fd80000000800 */
[----:B------:R-:W-:-:S04]  /*5da0*/  @!P0 FMUL R8, R8, 16777216 ;  /* 0x4b80000008088820 */ /* 0x000fc80000400000 */
[----:B------:R-:W1:Y:S02]  /*5db0*/  MUFU.LG2 R0, R8 ;  /* 0x0000000800007308 */ /* 0x000e640000000c00 */
[----:B-1----:R-:W-:-:S04]  /*5dc0*/  @!P0 FADD R0, R0, -24 ;  /* 0xc1c0000000008421 */ /* 0x002fc80000000000 */
[----:B------:R-:W-:-:S04]  /*5dd0*/  FMUL R9, R0, 0.69314718246459960938 ;  /* 0x3f31721800097820 */ /* 0x000fc80000400000 */
[----:B------:R-:W-:-:S07]  /*5de0*/  FFMA R9, R4, UR4, R9 ;  /* 0x0000000404097c23 */ /* 0x000fce0008000009 */
.L_x_41:
[----:B------:R-:W-:Y:S05]  /*5df0*/  BSYNC B0 ;  /* 0x0000000000007941 */ /* 0x000fea0003800000 */
.L_x_40:
[----:B------:R-:W-:Y:S01]  /*5e00*/  UIADD3 UR4, UR36, -0x1, URZ ;  /* 0xffffffff24047890 */ /* 0x000fe2000fffe03f */
[----:B------:R-:W1:Y:S01]  /*5e10*/  S2R R2, SR_TID.X ;  /* 0x0000000000027919 */ /* 0x000e620000002100 */
[----:B------:R-:W-:Y:S01]  /*5e20*/  ULDC UR5, c[0x0][0x608] ;  /* 0x0001820000057ab9 */ /* 0x000fe20000000800 */
[----:B------:R-:W-:Y:S01]  /*5e30*/  ULDC.64 UR8, c[0x0][0x208] ;  /* 0x0000820000087ab9 */ /* 0x000fe20000000a00 */
[----:B------:R-:W-:Y:S02]  /*5e40*/  FMUL R10, R10, UR5 ;  /* 0x000000050a0a7c20 */ /* 0x000fe40008400000 */
[----:B------:R-:W-:Y:S01]  /*5e50*/  ISETP.NE.AND P0, PT, RZ, UR4, PT ;  /* 0x00000004ff007c0c */ /* 0x000fe2000bf05270 */
[----:B------:R-:W-:-:S03]  /*5e60*/  ULEA UR4, UR36, UR37, 0x3 ;  /* 0x0000002524047291 */ /* 0x000fc6000f8e183f */
[----:B------:R-:W-:-:S04]  /*5e70*/  SEL R0, RZ, 0x1, P0 ;  /* 0x00000001ff007807 */ /* 0x000fc80000000000 */
[----:B------:R-:W-:-:S04]  /*5e80*/  SHF.L.U32 R0, R0, 0x1f, RZ ;  /* 0x0000001f00007819 */ /* 0x000fc800000006ff */
[----:B------:R-:W2:Y:S01]  /*5e90*/  SYNCS.PHASECHK.TRANS64.TRYWAIT P0, [UR4+0xc098], R0 ;  /* 0x00c09800ff0075a7 */ /* 0x000ea20008000144 */
[C---:B-1----:R-:W-:Y:S02]  /*5ea0*/  LOP3.LUT P1, RZ, R2.reuse, 0x3, RZ, 0xc0, !PT ;  /* 0x0000000302ff7812 */ /* 0x042fe4000782c0ff */
[----:B------:R-:W-:Y:S01]  /*5eb0*/  LOP3.LUT R16, R2, 0x7f, RZ, 0xc0, !PT ;  /* 0x0000007f02107812 */ /* 0x000fe200078ec0ff */
[----:B--2---:R-:W-:Y:S10]  /*5ec0*/  @!P0 BRA `(.L_x_45) ;  /* 0x0000001c00348947 */ /* 0x004ff40003800000 */
.L_x_92:
[----:B------:R-:W-:Y:S01]  /*5ed0*/  USHF.L.U32 UR42, UR42, 0x6, URZ ;  /* 0x000000062a2a7899 */ /* 0x000fe2000800063f */
[----:B------:R-:W-:Y:S01]  /*5ee0*/  BSSY B0, `(.L_x_46) ;  /* 0x0000018000007945 */ /* 0x000fe20003800000 */
[----:B------:R-:W-:-:S03]  /*5ef0*/  SHF.R.U32.HI R17, RZ, 0x5, R16 ;  /* 0x00000005ff117819 */ /* 0x000fc60000011610 */
[----:B------:R-:W-:Y:S07]  /*5f00*/  @P1 BRA `(.L_x_47) ;  /* 0x0000000000541947 */ /* 0x000fee0003800000 */
[----:B------:R-:W2:Y:S01]  /*5f10*/  S2UR UR4, SR_CTAID.Y ;  /* 0x00000000000479c3 */ /* 0x000ea20000002600 */
[----:B-1----:R-:W-:Y:S01]  /*5f20*/  SHF.R.U32.HI R0, RZ, 0x2, R2 ;  /* 0x00000002ff007819 */ /* 0x002fe20000011602 */
[----:B------:R-:W-:Y:S01]  /*5f30*/  ULDC.64 UR6, c[0x0][0x688] ;  /* 0x0001a20000067ab9 */ /* 0x000fe20000000a00 */
[----:B------:R-:W-:Y:S02]  /*5f40*/  SHF.L.U32 R3, R17, 0x4, RZ ;  /* 0x0000000411037819 */ /* 0x000fe400000006ff */
[----:B------:R-:W-:-:S03]  /*5f50*/  LOP3.LUT R0, R0, 0x7, RZ, 0xc0, !PT ;  /* 0x0000000700007812 */ /* 0x000fc600078ec0ff */
[----:B------:R-:W1:Y:S01]  /*5f60*/  S2UR UR5, SR_CTAID.Z ;  /* 0x00000000000579c3 */ /* 0x000e620000002700 */
[----:B------:R-:W-:-:S04]  /*5f70*/  LOP3.LUT R0, R3, 0xfffffff0, R0, 0xe2, !PT ;  /* 0xfffffff003007812 */ /* 0x000fc800078ee200 */
[----:B------:R-:W-:-:S05]  /*5f80*/  IADD3 R3, R0, UR42, RZ ;  /* 0x0000002a00037c10 */ /* 0x000fca000fffe0ff */
[----:B------:R-:W-:Y:S01]  /*5f90*/  VIADD R2, R3, 0x8 ;  /* 0x0000000803027836 */ /* 0x000fe20000000000 */
[----:B--2---:R-:W-:-:S04]  /*5fa0*/  UIMAD UR4, UR4, UR6, UR42 ;  /* 0x00000006040472a4 */ /* 0x004fc8000f8e022a */
[----:B-1----:R-:W-:-:S03]  /*5fb0*/  UIMAD UR4, UR5, UR7, UR4 ;  /* 0x00000007050472a4 */ /* 0x002fc6000f8e0204 */
[----:B------:R-:W-:Y:S02]  /*5fc0*/  ULDC UR5, c[0x0][0x288] ;  /* 0x0000a20000057ab9 */ /* 0x000fe40000000800 */
[----:B------:R-:W-:Y:S02]  /*5fd0*/  ISETP.GE.U32.AND P0, PT, R3, UR5, PT ;  /* 0x0000000503007c0c */ /* 0x000fe4000bf06070 */
[----:B------:R-:W-:Y:S02]  /*5fe0*/  IADD3 R0, P2, R0, UR4, RZ ;  /* 0x0000000400007c10 */ /* 0x000fe4000ff5e0ff */
[----:B------:R-:W-:Y:S01]  /*5ff0*/  ISETP.GE.U32.AND P1, PT, R2, UR5, PT ;  /* 0x0000000502007c0c */ /* 0x000fe2000bf26070 */
[----:B------:R-:W-:Y:S01]  /*6000*/  ULDC.64 UR4, c[0x0][0x680] ;  /* 0x0001a00000047ab9 */ /* 0x000fe20000000a00 */
[----:B------:R-:W-:Y:S02]  /*6010*/  IADD3.X R3, RZ, RZ, RZ, P2, !PT ;  /* 0x000000ffff037210 */ /* 0x000fe400017fe4ff */
[----:B------:R-:W-:-:S04]  /*6020*/  LEA R2, P2, R0, UR4, 0x2 ;  /* 0x0000000400027c11 */ /* 0x000fc8000f8410ff */
[----:B------:R-:W-:-:S05]  /*6030*/  LEA.HI.X R3, R0, UR5, R3, 0x2, P2 ;  /* 0x0000000500037c11 */ /* 0x000fca00090f1403 */
[----:B------:R2:W-:Y:S04]  /*6040*/  @!P0 STG.E desc[UR8][R2.64], R11 ;  /* 0x0000000b02008986 */ /* 0x0005e8000c101908 */
[----:B------:R2:W-:Y:S02]  /*6050*/  @!P1 STG.E desc[UR8][R2.64+0x20], R9 ;  /* 0x0000200902009986 */ /* 0x0005e4000c101908 */
.L_x_47:
[----:B------:R-:W-:Y:S05]  /*6060*/  BSYNC B0 ;  /* 0x0000000000007941 */ /* 0x000fea0003800000 */
.L_x_46:
[----:B------:R-:W-:Y:S01]  /*6070*/  ULDC.64 UR4, c[0x0][0x730] ;  /* 0x0001cc0000047ab9 */ /* 0x000fe20000000a00 */
[-C--:B------:R-:W-:Y:S01]  /*6080*/  FMUL R31, R90, R10.reuse ;  /* 0x0000000a5a1f7220 */ /* 0x080fe20000400000 */
[----:B------:R-:W-:Y:S01]  /*6090*/  ISETP.NE.U32.AND P0, PT, RZ, UR4, PT ;  /* 0x00000004ff007c0c */ /* 0x000fe2000bf05070 */
[-C--:B------:R-:W-:Y:S01]  /*60a0*/  FMUL R91, R91, R10.reuse ;  /* 0x0000000a5b5b7220 */ /* 0x080fe20000400000 */
[-C--:B------:R-:W-:Y:S01]  /*60b0*/  FMUL R33, R94, R10.reuse ;  /* 0x0000000a5e217220 */ /* 0x080fe20000400000 */
[-C--:B------:R-:W-:Y:S01]  /*60c0*/  FMUL R95, R95, R10.reuse ;  /* 0x0000000a5f5f7220 */ /* 0x080fe20000400000 */
[----:B------:R-:W-:Y:S01]  /*60d0*/  ISETP.NE.AND.EX P0, PT, RZ, UR5, PT, P0 ;  /* 0x00000005ff007c0c */ /* 0x000fe2000bf05300 */
[-C--:B------:R-:W-:Y:S01]  /*60e0*/  FMUL R35, R98, R10.reuse ;  /* 0x0000000a62237220 */ /* 0x080fe20000400000 */
[-C--:B------:R-:W-:Y:S01]  /*60f0*/  FMUL R99, R99, R10.reuse ;  /* 0x0000000a63637220 */ /* 0x080fe20000400000 */
[-C--:B------:R-:W-:Y:S01]  /*6100*/  FMUL R37, R102, R10.reuse ;  /* 0x0000000a66257220 */ /* 0x080fe20000400000 */
[----:B------:R-:W-:-:S09]  /*6110*/  FMUL R103, R103, R10 ;  /* 0x0000000a67677220 */ /* 0x000fd20000400000 */
[----:B------:R-:W-:Y:S05]  /*6120*/  @P0 BRA `(.L_x_48) ;  /* 0x0000000000200947 */ /* 0x000fea0003800000 */
[----:B------:R-:W-:Y:S02]  /*6130*/  ULDC.64 UR4, c[0x0][0x728] ;  /* 0x0001ca0000047ab9 */ /* 0x000fe40000000a00 */
[----:B------:R-:W-:-:S04]  /*6140*/  ISETP.NE.U32.AND P0, PT, RZ, UR4, PT ;  /* 0x00000004ff007c0c */ /* 0x000fc8000bf05070 */
[----:B------:R-:W-:-:S13]  /*6150*/  ISETP.NE.AND.EX P0, PT, RZ, UR5, PT, P0 ;  /* 0x00000005ff007c0c */ /* 0x000fda000bf05300 */
[----:B------:R-:W-:Y:S05]  /*6160*/  @!P0 BRA `(.L_x_49) ;  /* 0x00000000000c8947 */ /* 0x000fea0003800000 */
[----:B-12---:R-:W1:Y:S02]  /*6170*/  LDC.64 R2, c[0x0][0x728] ;  /* 0x0001ca00ff027b82 */ /* 0x006e640000000a00 */
[----:B-1----:R4:W5:Y:S01]  /*6180*/  LDG.E R2, desc[UR8][R2.64] ;  /* 0x0000000802027981 */ /* 0x002962000c1e1900 */
[----:B------:R-:W-:Y:S05]  /*6190*/  BRA `(.L_x_48) ;  /* 0x0000000000047947 */ /* 0x000fea0003800000 */
.L_x_49:
[----:B--2---:R-:W3:Y:S02]  /*61a0*/  LDC R2, c[0x0][0x720] ;  /* 0x0001c800ff027b82 */ /* 0x004ee40000000800 */
.L_x_48:
[----:B-1----:R-:W-:Y:S02]  /*61b0*/  MOV R0, RZ ;  /* 0x000000ff00007202 */ /* 0x002fe40000000f00 */
[----:B---3-5:R-:W-:Y:S02]  /*61c0*/  MOV R22, R2 ;  /* 0x0000000200167202 */ /* 0x028fe40000000f00 */
[----:B------:R-:W-:-:S13]  /*61d0*/  LOP3.LUT P0, RZ, R0, 0x1bf, RZ, 0xc0, !PT ;  /* 0x000001bf00ff7812 */ /* 0x000fda000780c0ff */
[----:B------:R-:W-:Y:S05]  /*61e0*/  @!P0 BRA `(.L_x_50) ;  /* 0x0000000000408947 */ /* 0x000fea0003800000 */
[----:B------:R-:W-:Y:S01]  /*61f0*/  MOV R0, 0x0 ;  /* 0x0000000000007802 */ /* 0x000fe20000000f00 */
[----:B------:R-:W-:Y:S01]  /*6200*/  ULDC.64 UR4, c[0x4][0x68] ;  /* 0x01001a0000047ab9 */ /* 0x000fe20000000a00 */
[----:B------:R-:W-:Y:S01]  /*6210*/  ULDC.64 UR6, c[0x4][0x8] ;  /* 0x0100020000067ab9 */ /* 0x000fe20000000a00 */
[----:B------:R-:W-:Y:S01]  /*6220*/  MOV R4, UR4 ;  /* 0x0000000400047c02 */ /* 0x000fe20008000f00 */
[----:B--2-4-:R1:W2:Y:S01]  /*6230*/  LDC.64 R2, c[0x4][R0] ;  /* 0x0100000000027b82 */ /* 0x0142a20000000a00 */
[----:B------:R-:W-:Y:S01]  /*6240*/  MOV R5, UR5 ;  /* 0x0000000500057c02 */ /* 0x000fe20008000f00 */
[----:B------:R-:W-:Y:S01]  /*6250*/  ULDC.64 UR4, c[0x4][0x70] ;  /* 0x01001c0000047ab9 */ /* 0x000fe20000000a00 */
[----:B------:R-:W-:Y:S01]  /*6260*/  IMAD.U32 R10, RZ, RZ, UR6 ;  /* 0x00000006ff0a7e24 */ /* 0x000fe2000f8e00ff */
[----:B------:R-:W-:Y:S02]  /*6270*/  MOV R6, UR4 ;  /* 0x0000000400067c02 */ /* 0x000fe40008000f00 */
[----:B------:R-:W-:-:S02]  /*6280*/  MOV R7, UR5 ;  /* 0x0000000500077c02 */ /* 0x000fc40008000f00 */
[----:B------:R-:W-:Y:S02]  /*6290*/  MOV R11, UR7 ;  /* 0x00000007000b7c02 */ /* 0x000fe40008000f00 */
[----:B------:R-:W-:Y:S02]  /*62a0*/  MOV R8, 0x70 ;  /* 0x0000007000087802 */ /* 0x000fe40000000f00 */
[----:B------:R-:W-:Y:S02]  /*62b0*/  MOV R12, 0x1 ;  /* 0x00000001000c7802 */ /* 0x000fe40000000f00 */
[----:B-1----:R-:W-:-:S07]  /*62c0*/  MOV R13, RZ ;  /* 0x000000ff000d7202 */ /* 0x002fce0000000f00 */
[----:B------:R-:W-:-:S07]  /*62d0*/  LEPC R20, `(.L_x_50) ;  /* 0x000000001014794e */ /* 0x000fce0000000000 */
[----:B--2---:R-:W-:Y:S05]  /*62e0*/  CALL.ABS.NOINC R2 ;  /* 0x0000000002007343 */ /* 0x004fea0003c00000 */
.L_x_50:
[----:B------:R-:W-:Y:S01]  /*62f0*/  UIADD3 UR4, UR36, -0x1, URZ ;  /* 0xffffffff24047890 */ /* 0x000fe2000fffe03f */
[----:B------:R-:W-:-:S05]  /*6300*/  MOV R18, UR37 ;  /* 0x0000002500127c02 */ /* 0x000fca0008000f00 */
[----:B--2-4-:R-:W-:-:S05]  /*6310*/  MOV R3, UR4 ;  /* 0x0000000400037c02 */ /* 0x014fca0008000f00 */
[----:B------:R-:W-:-:S05]  /*6320*/  IMAD R18, R3, 0x1200, R18 ;  /* 0x0000120003127824 */ /* 0x000fca00078e0212 */
[----:B------:R-:W-:-:S13]  /*6330*/  LOP3.LUT P0, RZ, R18, 0x1b0, RZ, 0xc0, !PT ;  /* 0x000001b012ff7812 */ /* 0x000fda000780c0ff */
[----:B------:R-:W-:Y:S05]  /*6340*/  @!P0 BRA `(.L_x_51) ;  /* 0x0000000000408947 */ /* 0x000fea0003800000 */
[----:B------:R-:W-:Y:S01]  /*6350*/  MOV R0, 0x0 ;  /* 0x0000000000007802 */ /* 0x000fe20000000f00 */
[----:B------:R-:W-:Y:S01]  /*6360*/  ULDC.64 UR4, c[0x4][0x68] ;  /* 0x01001a0000047ab9 */ /* 0x000fe20000000a00 */
[----:B------:R-:W-:Y:S01]  /*6370*/  ULDC.64 UR6, c[0x4][0x8] ;  /* 0x0100020000067ab9 */ /* 0x000fe20000000a00 */
[----:B------:R-:W-:Y:S01]  /*6380*/  IMAD.U32 R4, RZ, RZ, UR4 ;  /* 0x00000004ff047e24 */ /* 0x000fe2000f8e00ff */
[----:B------:R1:W2:Y:S01]  /*6390*/  LDC.64 R2, c[0x4][R0] ;  /* 0x0100000000027b82 */ /* 0x0002a20000000a00 */
[----:B------:R-:W-:Y:S01]  /*63a0*/  MOV R5, UR5 ;  /* 0x0000000500057c02 */ /* 0x000fe20008000f00 */
[----:B------:R-:W-:Y:S01]  /*63b0*/  ULDC.64 UR4, c[0x4][0x70] ;  /* 0x01001c0000047ab9 */ /* 0x000fe20000000a00 */
[----:B------:R-:W-:Y:S01]  /*63c0*/  MOV R10, UR6 ;  /* 0x00000006000a7c02 */ /* 0x000fe20008000f00 */
[----:B------:R-:W-:Y:S01]  /*63d0*/  IMAD.MOV.U32 R12, RZ, RZ, 0x1 ;  /* 0x00000001ff0c7424 */ /* 0x000fe200078e00ff */
[----:B------:R-:W-:Y:S02]  /*63e0*/  MOV R6, UR4 ;  /* 0x0000000400067c02 */ /* 0x000fe40008000f00 */
[----:B------:R-:W-:-:S02]  /*63f0*/  MOV R7, UR5 ;  /* 0x0000000500077c02 */ /* 0x000fc40008000f00 */
[----:B------:R-:W-:Y:S02]  /*6400*/  MOV R11, UR7 ;  /* 0x00000007000b7c02 */ /* 0x000fe40008000f00 */
[----:B------:R-:W-:Y:S02]  /*6410*/  MOV R8, 0x70 ;  /* 0x0000007000087802 */ /* 0x000fe40000000f00 */
[----:B-1----:R-:W-:-:S07]  /*6420*/  MOV R13, RZ ;  /* 0x000000ff000d7202 */ /* 0x002fce0000000f00 */
[----:B------:R-:W-:-:S07]  /*6430*/  LEPC R20, `(.L_x_51) ;  /* 0x000000001014794e */ /* 0x000fce0000000000 */
[----:B--2---:R-:W-:Y:S05]  /*6440*/  CALL.ABS.NOINC R2 ;  /* 0x0000000002007343 */ /* 0x004fea0003c00000 */
.L_x_51:
[----:B------:R-:W1:Y:S01]  /*6450*/  S2R R5, SR_TID.X ;  /* 0x0000000000057919 */ /* 0x000e620000002100 */
[----:B------:R-:W-:Y:S01]  /*6460*/  ULDC.64 UR4, c[0x0][0x730] ;  /* 0x0001cc0000047ab9 */ /* 0x000fe20000000a00 */
[----:B------:R-:W-:Y:S02]  /*6470*/  IADD3 R16, R16, 0x1f, RZ ;  /* 0x0000001f10107810 */ /* 0x000fe40007ffe0ff */
[----:B------:R-:W-:Y:S02]  /*6480*/  ISETP.NE.U32.AND P0, PT, RZ, UR4, PT ;  /* 0x00000004ff007c0c */ /* 0x000fe4000bf05070 */
[----:B------:R-:W-:Y:S02]  /*6490*/  ISETP.GT.U32.AND P1, PT, R16, 0x3e, PT ;  /* 0x0000003e1000780c */ /* 0x000fe40003f24070 */
[----:B------:R-:W-:-:S13]  /*64a0*/  ISETP.NE.AND.EX P0, PT, RZ, UR5, PT, P0 ;  /* 0x00000005ff007c0c */ /* 0x000fda000bf05300 */
[----:B------:R-:W2:Y:S01]  /*64b0*/  @P0 LDC R22, c[0x0][0x720] ;  /* 0x0001c800ff160b82 */ /* 0x000ea20000000800 */
[C---:B-1----:R-:W-:Y:S02]  /*64c0*/  SHF.L.U32 R0, R5.reuse, 0x5, RZ ;  /* 0x0000000505007819 */ /* 0x042fe400000006ff */
[----:B------:R-:W-:Y:S02]  /*64d0*/  SHF.R.U32.HI R3, RZ, 0x1, R5 ;  /* 0x00000001ff037819 */ /* 0x000fe40000011605 */
[C---:B------:R-:W-:Y:S02]  /*64e0*/  LOP3.LUT R4, R0.reuse, 0xc0, RZ, 0xc0, !PT ;  /* 0x000000c000047812 */ /* 0x040fe400078ec0ff */
[----:B------:R-:W-:Y:S02]  /*64f0*/  LOP3.LUT R2, R0, 0x20, RZ, 0xc0, !PT ;  /* 0x0000002000027812 */ /* 0x000fe400078ec0ff */
[----:B------:R-:W-:Y:S02]  /*6500*/  LOP3.LUT R4, R4, 0x8, R3, 0xf8, !PT ;  /* 0x0000000804047812 */ /* 0x000fe400078ef803 */
[----:B------:R-:W-:-:S02]  /*6510*/  SHF.L.U32 R3, R5, 0x2, RZ ;  /* 0x0000000205037819 */ /* 0x000fc400000006ff */
[----:B------:R-:W-:Y:S01]  /*6520*/  LEA R2, R17, R2, 0x9 ;  /* 0x0000000211027211 */ /* 0x000fe200078e48ff */
[-C--:B--2---:R-:W-:Y:S01]  /*6530*/  FMUL R6, R33, R22.reuse ;  /* 0x0000001621067220 */ /* 0x084fe20000400000 */
[----:B------:R-:W-:Y:S01]  /*6540*/  LOP3.LUT R4, R4, 0x18, R3, 0x78, !PT ;  /* 0x0000001804047812 */ /* 0x000fe200078e7803 */
[-C--:B------:R-:W-:Y:S01]  /*6550*/  FMUL R9, R95, R22.reuse ;  /* 0x000000165f097220 */ /* 0x080fe20000400000 */
[----:B------:R-:W-:Y:S01]  /*6560*/  LOP3.LUT R3, R0, 0x100, RZ, 0xc0, !PT ;  /* 0x0000010000037812 */ /* 0x000fe200078ec0ff */
[-C--:B------:R-:W-:Y:S01]  /*6570*/  FMUL R0, R23, R22.reuse ;  /* 0x0000001617007220 */ /* 0x080fe20000400000 */
[----:B------:R-:W-:Y:S01]  /*6580*/  LOP3.LUT P0, RZ, R5, 0x4, RZ, 0xc0, !PT ;  /* 0x0000000405ff7812 */ /* 0x000fe2000780c0ff */
[----:B------:R-:W-:Y:S01]  /*6590*/  FMUL R8, R27, R22 ;  /* 0x000000161b087220 */ /* 0x000fe20000400000 */
[----:B------:R-:W-:Y:S01]  /*65a0*/  IADD3 R19, R4, R2, R3 ;  /* 0x0000000204137210 */ /* 0x000fe20007ffe003 */
[-C--:B------:R-:W-:Y:S01]  /*65b0*/  FMUL R3, R89, R22.reuse ;  /* 0x0000001659037220 */ /* 0x080fe20000400000 */
        /* <DEDUP_REMOVED lines=11> */
[----:B------:R-:W-:-:S02]  /*6670*/  LEA R19, R19, R18, 0x1 ;  /* 0x0000001213137211 */ /* 0x000fc400078e08ff */
[----:B------:R-:W-:Y:S02]  /*6680*/  F2FP.F16.F32.PACK_AB R23, R9, R6 ;  /* 0x000000060917723e */ /* 0x000fe400000000ff */
[----:B------:R-:W-:Y:S01]  /*6690*/  F2FP.F16.F32.PACK_AB R20, R3, R0 ;  /* 0x000000000314723e */ /* 0x000fe200000000ff */
[----:B------:R-:W-:Y:S01]  /*66a0*/  VIADD R0, R19, 0x20 ;  /* 0x0000002013007836 */ /* 0x000fe20000000000 */
[----:B------:R-:W-:Y:S02]  /*66b0*/  F2FP.F16.F32.PACK_AB R8, R11, R8 ;  /* 0x000000080b08723e */ /* 0x000fe400000000ff */
[----:B------:R-:W-:Y:S02]  /*66c0*/  F2FP.F16.F32.PACK_AB R9, R13, R10 ;  /* 0x0000000a0d09723e */ /* 0x000fe400000000ff */
[----:B------:R-:W-:Y:S02]  /*66d0*/  F2FP.F16.F32.PACK_AB R21, R5, R2 ;  /* 0x000000020515723e */ /* 0x000fe400000000ff */
[----:B------:R-:W-:-:S02]  /*66e0*/  F2FP.F16.F32.PACK_AB R22, R7, R4 ;  /* 0x000000040716723e */ /* 0x000fc400000000ff */
[----:B------:R-:W-:Y:S02]  /*66f0*/  F2FP.F16.F32.PACK_AB R10, R15, R12 ;  /* 0x0000000c0f0a723e */ /* 0x000fe400000000ff */
[----:B------:R-:W-:Y:S01]  /*6700*/  F2FP.F16.F32.PACK_AB R11, R17, R14 ;  /* 0x0000000e110b723e */ /* 0x000fe200000000ff */
[----:B------:R-:W-:Y:S06]  /*6710*/  @P1 BRA `(.L_x_52) ;  /* 0x0000000000041947 */ /* 0x000fec0003800000 */
[----:B------:R-:W-:-:S04]  /*6720*/  DEPBAR.LE SB0, 0x0 ;  /* 0x000080000000791a */ /* 0x000fc80000000000 */
.L_x_52:
[----:B------:R-:W-:Y:S05]  /*6730*/  WARPSYNC.ALL ;  /* 0x0000000000007948 */ /* 0x000fea0003800000 */
[----:B------:R-:W-:Y:S01]  /*6740*/  BAR.SYNC.DEFER_BLOCKING 0x1, 0x80 ;  /* 0x0042000000007b1d */ /* 0x000fe20000010000 */
[----:B------:R-:W-:-:S05]  /*6750*/  @P0 IADD3 R0, R19, -0x20, RZ ;  /* 0xffffffe013000810 */ /* 0x000fca0007ffe0ff */
[----:B------:R-:W-:Y:S01]  /*6760*/  BSSY B0, `(.L_x_53) ;  /* 0x0000014000007945 */ /* 0x000fe20003800000 */
[----:B------:R1:W-:Y:S04]  /*6770*/  STSM.16.M88.4 [R19], R20 ;  /* 0x0000001413007844 */ /* 0x0003e80000000200 */
[----:B------:R1:W-:Y:S01]  /*6780*/  STSM.16.M88.4 [R0], R8 ;  /* 0x0000000800007844 */ /* 0x0003e20000000200 */
[----:B------:R-:W-:Y:S01]  /*6790*/  @!PT LDS RZ, [RZ] ;  /* 0x00000000fffff984 */ /* 0x000fe20000000800 */
[----:B------:R-:W-:Y:S01]  /*67a0*/  @!PT LDS RZ, [RZ] ;  /* 0x00000000fffff984 */ /* 0x000fe20000000800 */
[----:B------:R-:W-:Y:S01]  /*67b0*/  @!PT LDS RZ, [RZ] ;  /* 0x00000000fffff984 */ /* 0x000fe20000000800 */
[----:B------:R-:W-:Y:S01]  /*67c0*/  @!PT LDS RZ, [RZ] ;  /* 0x00000000fffff984 */ /* 0x000fe20000000800 */
[----:B------:R2:W-:Y:S06]  /*67d0*/  MEMBAR.ALL.CTA ;  /* 0x0000000000007992 */ /* 0x0005ec0000008000 */
[----:B--2---:R-:W2:Y:S02]  /*67e0*/  FENCE.VIEW.ASYNC.S ;  /* 0x00000000000073c6 */ /* 0x004ea40000000000 */
[----:B--2---:R-:W-:Y:S06]  /*67f0*/  BAR.SYNC.DEFER_BLOCKING 0x1, 0x80 ;  /* 0x0042000000007b1d */ /* 0x004fec0000010000 */
[----:B------:R-:W-:Y:S05]  /*6800*/  @P1 BRA `(.L_x_54) ;  /* 0x0000000000241947 */ /* 0x000fea0003800000 */
[----:B------:R-:W-:Y:S01]  /*6810*/  S2UR UR44, SR_CTAID.Z ;  /* 0x00000000002c79c3 */ /* 0x000fe20000002700 */
[----:B------:R-:W-:Y:S01]  /*6820*/  ULDC.64 UR4, c[0x0][0x198] ;  /* 0x0000660000047ab9 */ /* 0x000fe20000000a00 */
[----:B------:R-:W-:Y:S01]  /*6830*/  R2UR UR40, R18 ;  /* 0x00000000122872ca */ /* 0x000fe200000e0000 */
[----:B------:R-:W-:Y:S01]  /*6840*/  UIADD3 UR4, UP0, UR4, 0x670, URZ ;  /* 0x0000067004047890 */ /* 0x000fe2000ff1e03f */
[----:B------:R-:W-:-:S03]  /*6850*/  UMOV UR41, URZ ;  /* 0x0000003f00297c82 */ /* 0x000fc60008000000 */
[----:B------:R-:W-:Y:S01]  /*6860*/  UIADD3.X UR5, URZ, UR5, URZ, UP0, !UPT ;  /* 0x000000053f057290 */ /* 0x000fe200087fe43f */
[----:B------:R-:W2:Y:S08]  /*6870*/  S2UR UR43, SR_CTAID.Y ;  /* 0x00000000002b79c3 */ /* 0x000eb00000002600 */
[----:B--2---:R2:W-:Y:S02]  /*6880*/  UTMASTG.4D [UR40], [UR4] ;  /* 0x00000028040073b5 */ /* 0x0045e40008018000 */
[----:B--2---:R0:W-:Y:S02]  /*6890*/  UTMACMDFLUSH ;  /* 0x00000000000079b7 */ /* 0x0041e40000000000 */
.L_x_54:
[----:B------:R-:W-:Y:S05]  /*68a0*/  BSYNC B0 ;  /* 0x0000000000007941 */ /* 0x000fea0003800000 */
.L_x_53:
[----:B------:R-:W-:Y:S01]  /*68b0*/  UIADD3 UR36, UR36, -0x1, URZ ;  /* 0xffffffff24247890 */ /* 0x000fe2000fffe03f */
[----:B------:R-:W-:-:S04]  /*68c0*/  DEPBAR.LE SB0, 0x0 ;  /* 0x000080000000791a */ /* 0x000fc80000000000 */
[----:B------:R-:W-:-:S04]  /*68d0*/  USHF.L.U32 UR4, UR36, 0x3, URZ ;  /* 0x0000000324047899 */ /* 0x000fc8000800063f */
[----:B------:R-:W-:-:S04]  /*68e0*/  ULOP3.LUT UR4, UR4, 0x8, URZ, 0xe2, !UPT ;  /* 0x0000000804047892 */ /* 0x000fc8000f8ee23f */
[----:B------:R-:W-:-:S06]  /*68f0*/  ULOP3.LUT UR4, UR4, 0x18, URZ, 0x3c, !UPT ;  /* 0x0000001804047892 */ /* 0x000fcc000f8e3c3f */
[----:B-1----:R-:W-:-:S04]  /*6900*/  MOV R0, UR4 ;  /* 0x0000000400007c02 */ /* 0x002fc80008000f00 */
[----:B------:R-:W-:Y:S01]  /*6910*/  SYNCS.ARRIVE.TRANS64.A1T0 RZ, [R0+UR37+0xc090], RZ ;  /* 0x00c090ff00ff79a7 */ /* 0x000fe20008100025 */
[----:B------:R-:W-:Y:S05]  /*6920*/  EXIT ;  /* 0x000000000000794d */ /* 0x000fea0003800000 */
.L_x_6:
[----:B------:R-:W-:-:S08]  /*6930*/  UISETP.NE.AND UP0, UPT, UR7, 0x1, UPT ;  /* 0x000000010700788c */ /* 0x000fd0000bf05270 */
[----:B------:R-:W1:-:S00]  /*6940*/  USETMAXREG.DEALLOC.CTAPOOL 0x18 ;  /* 0x00000018000079c8 */ /* 0x000e4000080e0500 */
[----:B------:R-:W-:-:S13]  /*6950*/  PLOP3.LUT P0, PT, PT, PT, UP0, 0x80, 0x0 ;  /* 0x000000000000781c */ /* 0x000fda0003f0f008 */
[----:B------:R-:W-:Y:S05]  /*6960*/  @P0 EXIT ;  /* 0x000000000000094d */ /* 0x000fea0003800000 */
[----:B------:R-:W2:Y:S01]  /*6970*/  S2UR UR11, SR_CTAID.X ;  /* 0x00000000000b79c3 */ /* 0x000ea20000002500 */
[----:B------:R-:W-:Y:S01]  /*6980*/  ELECT P3, URZ, PT ;  /* 0x00000000003f782f */ /* 0x000fe20003860000 */
[----:B------:R-:W-:Y:S01]  /*6990*/  BSSY B0, `(.L_x_55) ;  /* 0x0000029000007945 */ /* 0x000fe20003800000 */
[----:B-1----:R-:W-:Y:S02]  /*69a0*/  MOV R0, RZ ;  /* 0x000000ff00007202 */ /* 0x002fe40000000f00 */
[----:B------:R-:W-:Y:S02]  /*69b0*/  MOV R7, RZ ;  /* 0x000000ff00077202 */ /* 0x000fe40000000f00 */
[----:B------:R-:W-:Y:S01]  /*69c0*/  MOV R3, RZ ;  /* 0x000000ff00037202 */ /* 0x000fe20000000f00 */
[----:B------:R-:W1:Y:S08]  /*69d0*/  S2UR UR20, SR_CTAID.Y ;  /* 0x00000000001479c3 */ /* 0x000e700000002600 */
[----:B------:R-:W3:Y:S01]  /*69e0*/  S2UR UR21, SR_CTAID.Z ;  /* 0x00000000001579c3 */ /* 0x000ee20000002700 */
[----:B--2---:R-:W-:Y:S01]  /*69f0*/  USHF.L.U32 UR11, UR11, 0x7, URZ ;  /* 0x000000070b0b7899 */ /* 0x004fe2000800063f */
[----:B------:R-:W-:Y:S11]  /*6a00*/  @!P3 BRA `(.L_x_56) ;  /* 0x000000000084b947 */ /* 0x000ff60003800000 */
[----:B------:R-:W2:Y:S01]  /*6a10*/  S2R R3, SR_CgaCtaId ;  /* 0x0000000000037919 */ /* 0x000ea20000008800 */
[----:B------:R-:W-:Y:S02]  /*6a20*/  MOV R2, 0x400 ;  /* 0x0000040000027802 */ /* 0x000fe40000000f00 */
[----:B------:R-:W-:Y:S02]  /*6a30*/  MOV R4, 0x1 ;  /* 0x0000000100047802 */ /* 0x000fe40000000f00 */
[----:B--2---:R-:W-:Y:S02]  /*6a40*/  LEA R3, R3, R2, 0x18 ;  /* 0x0000000203037211 */ /* 0x004fe400078ec0ff */
[----:B------:R-:W-:-:S04]  /*6a50*/  SHF.L.U32 R2, R4, 0x1f, RZ ;  /* 0x0000001f04027819 */ /* 0x000fc800000006ff */
[----:B------:R-:W2:Y:S02]  /*6a60*/  SYNCS.PHASECHK.TRANS64.TRYWAIT P0, [R3+URZ+0xc060], R2 ;  /* 0x00c06002030075a7 */ /* 0x000ea4000800017f */
[----:B--2---:R-:W-:Y:S05]  /*6a70*/  @!P0 BRA `(.L_x_57) ;  /* 0x0000001000608947 */ /* 0x004fea0003800000 */
.L_x_93:
[----:B------:R-:W-:Y:S01]  /*6a80*/  ULOP3.LUT UR4, UR6, 0x2, URZ, 0xfc, !UPT ;  /* 0x0000000206047892 */ /* 0x000fe2000f8efc3f */
[----:B--2---:R-:W-:-:S03]  /*6a90*/  @P2 IMAD.MOV.U32 R2, RZ, RZ, 0x1000 ;  /* 0x00001000ff022424 */ /* 0x004fc600078e00ff */
[----:B------:R-:W-:Y:S01]  /*6aa0*/  UPRMT UR4, UR4, 0x9910, URZ ;  /* 0x0000991004047896 */ /* 0x000fe2000800003f */
[----:B------:R2:W-:Y:S03]  /*6ab0*/  @P2 SYNCS.ARRIVE.TRANS64 RZ, [R3+URZ+0xc050], R2 ;  /* 0x00c0500203ff29a7 */ /* 0x0005e6000800003f */
[----:B------:R-:W-:-:S06]  /*6ac0*/  UISETP.NE.AND UP0, UPT, UR4, 0x2, UPT ;  /* 0x000000020400788c */ /* 0x000fcc000bf05270 */
[----:B------:R-:W-:-:S13]  /*6ad0*/  PLOP3.LUT P0, PT, PT, PT, UP0, 0x80, 0x0 ;  /* 0x000000000000781c */ /* 0x000fda0003f0f008 */
[----:B--2---:R-:W-:Y:S05]  /*6ae0*/  @P0 BRA `(.L_x_58) ;  /* 0x0000000000040947 */ /* 0x004fea0003800000 */
[----:B-1-3--:R-:W-:Y:S01]  /*6af0*/  BPT.TRAP 0x1 ;  /* 0x000000040000795c */ /* 0x00afe20000300000 */
.L_x_58:
[----:B------:R-:W-:-:S04]  /*6b00*/  LOP3.LUT P0, RZ, R6, 0x1f, RZ, 0xc0, !PT ;  /* 0x0000001f06ff7812 */ /* 0x000fc8000780c0ff */
[----:B------:R-:W-:-:S13]  /*6b10*/  PLOP3.LUT P0, PT, P0, P2, PT, 0x2a, 0x0 ;  /* 0x000000000000781c */ /* 0x000fda0000704572 */
[----:B------:R-:W-:Y:S05]  /*6b20*/  @P0 BRA `(.L_x_59) ;  /* 0x0000000000040947 */ /* 0x000fea0003800000 */
[----:B-1-3--:R-:W-:Y:S01]  /*6b30*/  BPT.TRAP 0x1 ;  /* 0x000000040000795c */ /* 0x00afe20000300000 */
.L_x_59:
[----:B------:R-:W-:Y:S01]  /*6b40*/  R2UR UR8, R3 ;  /* 0x00000000030872ca */ /* 0x000fe200000e0000 */
[----:B------:R-:W-:Y:S01]  /*6b50*/  ULDC.64 UR4, c[0x0][0x198] ;  /* 0x0000660000047ab9 */ /* 0x000fe20000000a00 */
[----:B------:R-:W-:Y:S01]  /*6b60*/  UMOV UR14, 0x0 ;  /* 0x00000000000e7882 */ /* 0x000fe20000000000 */
[----:B------:R-:W-:Y:S01]  /*6b70*/  UIADD3 UR4, UP0, UR4, 0xf0, URZ ;  /* 0x000000f004047890 */ /* 0x000fe2000ff1e03f */
[----:B------:R-:W-:Y:S01]  /*6b80*/  MOV R3, 0x1 ;  /* 0x0000000100037802 */ /* 0x000fe20000000f00 */
[----:B------:R-:W-:Y:S01]  /*6b90*/  UMOV UR15, 0x10000000 ;  /* 0x10000000000f7882 */ /* 0x000fe20000000000 */
[----:B------:R-:W-:Y:S01]  /*6ba0*/  UMOV UR10, URZ ;  /* 0x0000003f000a7c82 */ /* 0x000fe20008000000 */
[----:B------:R-:W-:Y:S01]  /*6bb0*/  UIADD3.X UR5, URZ, UR5, URZ, UP0, !UPT ;  /* 0x000000053f057290 */ /* 0x000fe200087fe43f */
[----:B------:R-:W-:Y:S01]  /*6bc0*/  MOV R7, 0x40 ;  /* 0x0000004000077802 */ /* 0x000fe20000000f00 */
[----:B-1----:R-:W-:Y:S01]  /*6bd0*/  UMOV UR12, UR20 ;  /* 0x00000014000c7c82 */ /* 0x002fe20008000000 */
[----:B---3--:R-:W-:-:S03]  /*6be0*/  UMOV UR13, UR21 ;  /* 0x00000015000d7c82 */ /* 0x008fc60008000000 */
[----:B------:R-:W-:-:S09]  /*6bf0*/  UIADD3 UR9, UR8, 0xc050, URZ ;  /* 0x0000c05008097890 */ /* 0x000fd2000fffe03f */
[----:B------:R2:W-:Y:S02]  /*6c00*/  UTMALDG.4D [UR8], [UR4], desc[UR14] ;  /* 0x00000e08040075b4 */ /* 0x0005e40008019000 */
[----:B--2---:R-:W-:Y:S01]  /*6c10*/  NOP ;  /* 0x0000000000007918 */ /* 0x004fe20000000000 */
.L_x_56:
[----:B-1-3--:R-:W-:Y:S05]  /*6c20*/  BSYNC B0 ;  /* 0x0000000000007941 */ /* 0x00afea0003800000 */
.L_x_55:
[----:B------:R-:W1:Y:S01]  /*6c30*/  LDC R2, c[0x0][0x28c] ;  /* 0x0000a300ff027b82 */ /* 0x000e620000000800 */
[----:B------:R-:W-:Y:S01]  /*6c40*/  BSSY B0, `(.L_x_60) ;  /* 0x0000023000007945 */ /* 0x000fe20003800000 */
[----:B-1----:R-:W-:-:S13]  /*6c50*/  ISETP.GT.AND P4, PT, R2, RZ, P3 ;  /* 0x000000ff0200720c */ /* 0x002fda0001f84270 */
[----:B------:R-:W-:Y:S05]  /*6c60*/  @!P4 BRA `(.L_x_61) ;  /* 0x000000000080c947 */ /* 0x000fea0003800000 */
[----:B------:R-:W1:Y:S01]  /*6c70*/  S2R R5, SR_CgaCtaId ;  /* 0x0000000000057919 */ /* 0x000e620000008800 */
[----:B------:R-:W-:-:S04]  /*6c80*/  MOV R0, 0x400 ;  /* 0x0000040000007802 */ /* 0x000fc80000000f00 */
[----:B-1----:R-:W-:Y:S02]  /*6c90*/  LEA R5, R5, R0, 0x18 ;  /* 0x0000000005057211 */ /* 0x002fe400078ec0ff */
[----:B------:R-:W-:-:S04]  /*6ca0*/  MOV R0, 0x1 ;  /* 0x0000000100007802 */ /* 0x000fc80000000f00 */
[----:B------:R-:W-:-:S04]  /*6cb0*/  SHF.L.U32 R0, R0, 0x1f, RZ ;  /* 0x0000001f00007819 */ /* 0x000fc800000006ff */
[----:B------:R-:W1:Y:S02]  /*6cc0*/  SYNCS.PHASECHK.TRANS64.TRYWAIT P0, [R5+URZ+0xc028], R0 ;  /* 0x00c02800050075a7 */ /* 0x000e64000800017f */
[----:B-1----:R-:W-:Y:S05]  /*6cd0*/  @!P0 BRA `(.L_x_62) ;  /* 0x0000000c00dc8947 */ /* 0x002fea0003800000 */
.L_x_94:
[----:B------:R-:W-:Y:S01]  /*6ce0*/  ULOP3.LUT UR4, UR6, 0x2, URZ, 0xfc, !UPT ;  /* 0x0000000206047892 */ /* 0x000fe2000f8efc3f */
[----:B-1----:R-:W-:-:S03]  /*6cf0*/  @P2 MOV R0, 0x2000 ;  /* 0x0000200000002802 */ /* 0x002fc60000000f00 */
[----:B------:R-:W-:Y:S01]  /*6d00*/  UPRMT UR4, UR4, 0x9910, URZ ;  /* 0x0000991004047896 */ /* 0x000fe2000800003f */
[----:B------:R1:W-:Y:S03]  /*6d10*/  @P2 SYNCS.ARRIVE.TRANS64 RZ, [R5+URZ+0xc000], R0 ;  /* 0x00c0000005ff29a7 */ /* 0x0003e6000800003f */
[----:B------:R-:W-:-:S06]  /*6d20*/  UISETP.NE.AND UP0, UPT, UR4, 0x2, UPT ;  /* 0x000000020400788c */ /* 0x000fcc000bf05270 */
[----:B------:R-:W-:-:S13]  /*6d30*/  PLOP3.LUT P0, PT, PT, PT, UP0, 0x80, 0x0 ;  /* 0x000000000000781c */ /* 0x000fda0003f0f008 */
[----:B-1----:R-:W-:Y:S05]  /*6d40*/  @P0 BRA `(.L_x_63) ;  /* 0x0000000000040947 */ /* 0x002fea0003800000 */
[----:B------:R-:W-:Y:S01]  /*6d50*/  BPT.TRAP 0x1 ;  /* 0x000000040000795c */ /* 0x000fe20000300000 */
.L_x_63:
[----:B------:R-:W-:-:S04]  /*6d60*/  LOP3.LUT P0, RZ, R6, 0x1f, RZ, 0xc0, !PT ;  /* 0x0000001f06ff7812 */ /* 0x000fc8000780c0ff */
[----:B------:R-:W-:-:S13]  /*6d70*/  PLOP3.LUT P0, PT, P0, P2, PT, 0x2a, 0x0 ;  /* 0x000000000000781c */ /* 0x000fda0000704572 */
[----:B------:R-:W-:Y:S05]  /*6d80*/  @P0 BRA `(.L_x_64) ;  /* 0x0000000000040947 */ /* 0x000fea0003800000 */
[----:B------:R-:W-:Y:S01]  /*6d90*/  BPT.TRAP 0x1 ;  /* 0x000000040000795c */ /* 0x000fe20000300000 */
.L_x_64:
        /* <DEDUP_REMOVED lines=8> */
[----:B------:R-:W-:-:S05]  /*6e20*/  UMOV UR19, URZ ;  /* 0x0000003f00137c82 */ /* 0x000fca0008000000 */
[----:B------:R-:W-:Y:S02]  /*6e30*/  UIADD3 UR16, UR17, 0x2000, URZ ;  /* 0x0000200011107890 */ /* 0x000fe4000fffe03f */
[----:B------:R-:W-:-:S09]  /*6e40*/  UIADD3 UR17, UR17, 0xc000, URZ ;  /* 0x0000c00011117890 */ /* 0x000fd2000fffe03f */
[----:B------:R1:W-:Y:S02]  /*6e50*/  UTMALDG.4D [UR16], [UR4], desc[UR8] ;  /* 0x00000810040075b4 */ /* 0x0003e40008019000 */
[----:B-1----:R-:W-:Y:S01]  /*6e60*/  NOP ;  /* 0x0000000000007918 */ /* 0x002fe20000000000 */
.L_x_61:
[----:B------:R-:W-:Y:S05]  /*6e70*/  BSYNC B0 ;  /* 0x0000000000007941 */ /* 0x000fea0003800000 */
.L_x_60:
[----:B------:R-:W-:Y:S04]  /*6e80*/  BSSY B0, `(.L_x_65) ;  /* 0x0000025000007945 */ /* 0x000fe80003800000 */
[----:B------:R-:W-:Y:S05]  /*6e90*/  @!P3 BRA `(.L_x_66) ;  /* 0x00000000008cb947 */ /* 0x000fea0003800000 */
[----:B------:R-:W1:Y:S01]  /*6ea0*/  S2R R5, SR_CgaCtaId ;  /* 0x0000000000057919 */ /* 0x000e620000008800 */
[----:B------:R-:W-:-:S04]  /*6eb0*/  MOV R4, 0x400 ;  /* 0x0000040000047802 */ /* 0x000fc80000000f00 */
[----:B-1----:R-:W-:Y:S02]  /*6ec0*/  LEA R8, R5, R4, 0x18 ;  /* 0x0000000405087211 */ /* 0x002fe400078ec0ff */
[----:B------:R-:W-:Y:S02]  /*6ed0*/  MOV R5, 0x1 ;  /* 0x0000000100057802 */ /* 0x000fe40000000f00 */
[----:B------:R-:W-:Y:S02]  /*6ee0*/  LEA R4, R3, R8, 0x3 ;  /* 0x0000000803047211 */ /* 0x000fe400078e18ff */
[----:B------:R-:W-:-:S04]  /*6ef0*/  SHF.L.U32 R5, R5, 0x1f, RZ ;  /* 0x0000001f05057819 */ /* 0x000fc800000006ff */
[----:B------:R-:W1:Y:S02]  /*6f00*/  SYNCS.PHASECHK.TRANS64.TRYWAIT P0, [R4+URZ+0xc060], R5 ;  /* 0x00c06005040075a7 */ /* 0x000e64000800017f */
[----:B-1----:R-:W-:Y:S05]  /*6f10*/  @!P0 BRA `(.L_x_67) ;  /* 0x0000000c00608947 */ /* 0x002fea0003800000 */
.L_x_95:
[----:B------:R-:W-:Y:S01]  /*6f20*/  ULOP3.LUT UR4, UR6, 0x2, URZ, 0xfc, !UPT ;  /* 0x0000000206047892 */ /* 0x000fe2000f8efc3f */
[----:B-1----:R-:W-:-:S03]  /*6f30*/  @P2 IMAD.MOV.U32 R5, RZ, RZ, 0x1000 ;  /* 0x00001000ff052424 */ /* 0x002fc600078e00ff */
[----:B------:R-:W-:Y:S01]  /*6f40*/  UPRMT UR4, UR4, 0x9910, URZ ;  /* 0x0000991004047896 */ /* 0x000fe2000800003f */
[----:B------:R1:W-:Y:S03]  /*6f50*/  @P2 SYNCS.ARRIVE.TRANS64 RZ, [R4+URZ+0xc050], R5 ;  /* 0x00c0500504ff29a7 */ /* 0x0003e6000800003f */
[----:B------:R-:W-:-:S06]  /*6f60*/  UISETP.NE.AND UP0, UPT, UR4, 0x2, UPT ;  /* 0x000000020400788c */ /* 0x000fcc000bf05270 */
[----:B------:R-:W-:-:S13]  /*6f70*/  PLOP3.LUT P0, PT, PT, PT, UP0, 0x80, 0x0 ;  /* 0x000000000000781c */ /* 0x000fda0003f0f008 */
[----:B-1----:R-:W-:Y:S05]  /*6f80*/  @P0 BRA `(.L_x_68) ;  /* 0x0000000000040947 */ /* 0x002fea0003800000 */
[----:B------:R-:W-:Y:S01]  /*6f90*/  BPT.TRAP 0x1 ;  /* 0x000000040000795c */ /* 0x000fe20000300000 */
.L_x_68:
[----:B------:R-:W-:-:S04]  /*6fa0*/  LOP3.LUT P0, RZ, R6, 0x1f, RZ, 0xc0, !PT ;  /* 0x0000001f06ff7812 */ /* 0x000fc8000780c0ff */
[----:B------:R-:W-:-:S13]  /*6fb0*/  PLOP3.LUT P0, PT, P0, P2, PT, 0x2a, 0x0 ;  /* 0x000000000000781c */ /* 0x000fda0000704572 */
[----:B------:R-:W-:Y:S05]  /*6fc0*/  @P0 BRA `(.L_x_69) ;  /* 0x0000000000040947 */ /* 0x000fea0003800000 */
[----:B------:R-:W-:Y:S01]  /*6fd0*/  BPT.TRAP 0x1 ;  /* 0x000000040000795c */ /* 0x000fe20000300000 */
.L_x_69:
[----:B------:R-:W-:Y:S01]  /*6fe0*/  R2UR UR16, R3 ;  /* 0x00000000031072ca */ /* 0x000fe200000e0000 */
[----:B------:R-:W-:Y:S01]  /*6ff0*/  ULDC.64 UR8, c[0x0][0x198] ;  /* 0x0000660000087ab9 */ /* 0x000fe20000000a00 */
[----:B------:R-:W-:Y:S01]  /*7000*/  R2UR UR4, R8 ;  /* 0x00000000080472ca */ /* 0x000fe200000e0000 */
[----:B------:R-:W-:Y:S01]  /*7010*/  UIADD3 UR8, UP0, UR8, 0xf0, URZ ;  /* 0x000000f008087890 */ /* 0x000fe2000ff1e03f */
[----:B------:R-:W-:Y:S01]  /*7020*/  R2UR UR19, R7 ;  /* 0x00000000071372ca */ /* 0x000fe200000e0000 */
[----:B------:R-:W-:Y:S01]  /*7030*/  UMOV UR5, 0x10000000 ;  /* 0x1000000000057882 */ /* 0x000fe20000000000 */
[----:B------:R-:W-:Y:S01]  /*7040*/  R2UR UR17, R4 ;  /* 0x00000000041172ca */ /* 0x000fe200000e0000 */
[----:B------:R-:W-:Y:S01]  /*7050*/  UIADD3.X UR9, URZ, UR9, URZ, UP0, !UPT ;  /* 0x000000093f097290 */ /* 0x000fe200087fe43f */
[----:B------:R-:W-:-:S07]  /*7060*/  UMOV UR18, URZ ;  /* 0x0000003f00127c82 */ /* 0x000fce0008000000 */
[----:B------:R-:W-:Y:S02]  /*7070*/  ULEA UR16, UR16, UR4, 0xc ;  /* 0x0000000410107291 */ /* 0x000fe4000f8e603f */
[----:B------:R-:W-:Y:S02]  /*7080*/  UIADD3 UR19, UR11, UR19, URZ ;  /* 0x000000130b137290 */ /* 0x000fe4000fffe03f */
[----:B------:R-:W-:Y:S01]  /*7090*/  UIADD3 UR17, UR17, 0xc050, URZ ;  /* 0x0000c05011117890 */ /* 0x000fe2000fffe03f */
[----:B------:R-:W-:-:S08]  /*70a0*/  UMOV UR4, 0x0 ;  /* 0x0000000000047882 */ /* 0x000fd00000000000 */
[----:B------:R1:W-:Y:S02]  /*70b0*/  UTMALDG.4D [UR16], [UR8], desc[UR4] ;  /* 0x00000410080075b4 */ /* 0x0003e40008019000 */
[----:B-1----:R-:W-:Y:S01]  /*70c0*/  NOP ;  /* 0x0000000000007918 */ /* 0x002fe20000000000 */
.L_x_66:
[----:B------:R-:W-:Y:S05]  /*70d0*/  BSYNC B0 ;  /* 0x0000000000007941 */ /* 0x000fea0003800000 */
.L_x_65:
[----:B------:R-:W-:Y:S01]  /*70e0*/  BSSY B0, `(.L_x_70) ;  /* 0x0000027000007945 */ /* 0x000fe20003800000 */
[----:B------:R-:W-:-:S03]  /*70f0*/  MOV R8, RZ ;  /* 0x000000ff00087202 */ /* 0x000fc60000000f00 */
        /* <DEDUP_REMOVED lines=9> */
.L_x_96:
        /* <DEDUP_REMOVED lines=8> */
.L_x_73:
[----:B------:R-:W-:-:S04]  /*7210*/  LOP3.LUT P0, RZ, R6, 0x1f, RZ, 0xc0, !PT ;  /* 0x0000001f06ff7812 */ /* 0x000fc8000780c0ff */
[----:B------:R-:W-:-:S13]  /*7220*/  PLOP3.LUT P0, PT, P0, P2, PT, 0x2a, 0x0 ;  /* 0x000000000000781c */ /* 0x000fda0000704572 */
[----:B------:R-:W-:Y:S05]  /*7230*/  @P0 BRA `(.L_x_74) ;  /* 0x0000000000040947 */ /* 0x000fea0003800000 */
[----:B------:R-:W-:Y:S01]  /*7240*/  BPT.TRAP 0x1 ;  /* 0x000000040000795c */ /* 0x000fe20000300000 */
.L_x_74:
[C---:B------:R-:W-:Y:S01]  /*7250*/  LEA R5, R0.reuse, R5, 0xd ;  /* 0x0000000500057211 */ /* 0x040fe200078e68ff */
[----:B------:R-:W-:Y:S01]  /*7260*/  ULDC.64 UR4, c[0x0][0x198] ;  /* 0x0000660000047ab9 */ /* 0x000fe20000000a00 */
[----:B------:R-:W-:Y:S01]  /*7270*/  R2UR UR17, R3 ;  /* 0x00000000031172ca */ /* 0x000fe200000e0000 */
[----:B------:R-:W-:Y:S01]  /*7280*/  UIADD3 UR4, UP0, UR4, 0x2f0, URZ ;  /* 0x000002f004047890 */ /* 0x000fe2000ff1e03f */
[----:B------:R-:W-:Y:S01]  /*7290*/  R2UR UR16, R5 ;  /* 0x00000000051072ca */ /* 0x000fe200000e0000 */
[----:B------:R-:W-:Y:S01]  /*72a0*/  UMOV UR8, 0x0 ;  /* 0x0000000000087882 */ /* 0x000fe20000000000 */
[----:B------:R-:W-:Y:S01]  /*72b0*/  UMOV UR9, 0x10000000 ;  /* 0x1000000000097882 */ /* 0x000fe20000000000 */
[----:B------:R-:W-:Y:S01]  /*72c0*/  UIADD3.X UR5, URZ, UR5, URZ, UP0, !UPT ;  /* 0x000000053f057290 */ /* 0x000fe200087fe43f */
[----:B------:R-:W-:Y:S01]  /*72d0*/  IADD3 R0, R0, 0x1, RZ ;  /* 0x0000000100007810 */ /* 0x000fe20007ffe0ff */
[----:B------:R-:W-:Y:S01]  /*72e0*/  UMOV UR18, URZ ;  /* 0x0000003f00127c82 */ /* 0x000fe20008000000 */
[----:B------:R-:W-:Y:S01]  /*72f0*/  UMOV UR19, URZ ;  /* 0x0000003f00137c82 */ /* 0x000fe20008000000 */
[----:B------:R-:W-:-:S04]  /*7300*/  MOV R8, 0x1 ;  /* 0x0000000100087802 */ /* 0x000fc80000000f00 */
[----:B------:R-:W-:Y:S02]  /*7310*/  UIADD3 UR17, UR17, 0xc000, URZ ;  /* 0x0000c00011117890 */ /* 0x000fe4000fffe03f */
[----:B------:R-:W-:-:S09]  /*7320*/  UIADD3 UR16, UR16, 0x2000, URZ ;  /* 0x0000200010107890 */ /* 0x000fd2000fffe03f */
[----:B------:R1:W-:Y:S02]  /*7330*/  UTMALDG.4D [UR16], [UR4], desc[UR8] ;  /* 0x00000810040075b4 */ /* 0x0003e40008019000 */
[----:B-1----:R-:W-:Y:S01]  /*7340*/  NOP ;  /* 0x0000000000007918 */ /* 0x002fe20000000000 */
.L_x_71:
[----:B------:R-:W-:Y:S05]  /*7350*/  BSYNC B0 ;  /* 0x0000000000007941 */ /* 0x000fea0003800000 */
.L_x_70:
[----:B------:R-:W-:-:S13]  /*7360*/  ISETP.GE.AND P0, PT, R2, 0x81, PT ;  /* 0x000000810200780c */ /* 0x000fda0003f06270 */
[----:B------:R-:W-:Y:S05]  /*7370*/  @!P0 EXIT ;  /* 0x000000000000894d */ /* 0x000fea0003800000 */
[----:B------:R-:W-:Y:S01]  /*7380*/  VIADD R2, R2, 0x7f ;  /* 0x0000007f02027836 */ /* 0x000fe20000000000 */
[----:B------:R-:W-:Y:S01]  /*7390*/  LOP3.LUT P0, RZ, R6, 0x1f, RZ, 0xc0, !PT ;  /* 0x0000001f06ff7812 */ /* 0x000fe2000780c0ff */
[----:B------:R-:W-:Y:S03]  /*73a0*/  BSSY B0, `(.L_x_75) ;  /* 0x000005a000007945 */ /* 0x000fe60003800000 */
[----:B------:R-:W-:Y:S02]  /*73b0*/  SHF.R.S32.HI R3, RZ, 0x1f, R2 ;  /* 0x0000001fff037819 */ /* 0x000fe40000011402 */
[----:B------:R-:W-:Y:S02]  /*73c0*/  PLOP3.LUT P0, PT, P0, P2, PT, 0x2a, 0x0 ;  /* 0x000000000000781c */ /* 0x000fe40000704572 */
[----:B------:R-:W-:Y:S02]  /*73d0*/  LEA.HI R3, R3, R2, RZ, 0x7 ;  /* 0x0000000203037211 */ /* 0x000fe400078f38ff */
[----:B------:R-:W-:-:S02]  /*73e0*/  MOV R2, UR6 ;  /* 0x0000000600027c02 */ /* 0x000fc40008000f00 */
[----:B------:R-:W-:Y:S02]  /*73f0*/  SHF.R.S32.HI R3, RZ, 0x7, R3 ;  /* 0x00000007ff037819 */ /* 0x000fe40000011403 */
[----:B------:R-:W-:Y:S02]  /*7400*/  LOP3.LUT R2, R2, 0x2, RZ, 0xfc, !PT ;  /* 0x0000000202027812 */ /* 0x000fe400078efcff */
[----:B------:R-:W-:Y:S02]  /*7410*/  SHF.L.U32 R4, R3, 0x1, RZ ;  /* 0x0000000103047819 */ /* 0x000fe400000006ff */
[----:B------:R-:W-:-:S07]  /*7420*/  MOV R3, 0x1 ;  /* 0x0000000100037802 */ /* 0x000fce0000000f00 */
.L_x_86:
[----:B------:R-:W-:Y:S04]  /*7430*/  BSSY B1, `(.L_x_76) ;  /* 0x0000025000017945 */ /* 0x000fe80003800000 */
[----:B------:R-:W-:Y:S05]  /*7440*/  @!P3 BRA `(.L_x_77) ;  /* 0x00000000008cb947 */ /* 0x000fea0003800000 */
[----:B------:R-:W1:Y:S01]  /*7450*/  S2R R6, SR_CgaCtaId ;  /* 0x0000000000067919 */ /* 0x000e620000008800 */
[----:B------:R-:W-:-:S04]  /*7460*/  MOV R5, 0x400 ;  /* 0x0000040000057802 */ /* 0x000fc80000000f00 */
[----:B-1----:R-:W-:Y:S02]  /*7470*/  LEA R7, R6, R5, 0x18 ;  /* 0x0000000506077211 */ /* 0x002fe400078ec0ff */
[----:B------:R-:W-:Y:S02]  /*7480*/  SHF.L.U32 R5, R3, 0x1f, RZ ;  /* 0x0000001f03057819 */ /* 0x000fe400000006ff */
[----:B------:R-:W-:-:S04]  /*7490*/  LEA R6, R0, R7, 0x3 ;  /* 0x0000000700067211 */ /* 0x000fc800078e18ff */
[----:B------:R-:W1:Y:S02]  /*74a0*/  SYNCS.PHASECHK.TRANS64.TRYWAIT P4, [R6+URZ+0xc028], R5 ;  /* 0x00c02805060075a7 */ /* 0x000e64000808017f */
[----:B-1----:R-:W-:Y:S05]  /*74b0*/  @!P4 BRA `(.L_x_78) ;  /* 0x000000080020c947 */ /* 0x002fea0003800000 */
.L_x_97:
[----:B-1----:R-:W-:-:S04]  /*74c0*/  @P2 MOV R5, 0x2000 ;  /* 0x0000200000052802 */ /* 0x002fc80000000f00 */
[----:B------:R1:W-:Y:S02]  /*74d0*/  @P2 SYNCS.ARRIVE.TRANS64 RZ, [R6+URZ+0xc000], R5 ;  /* 0x00c0000506ff29a7 */ /* 0x0003e4000800003f */
[----:B-1----:R-:W-:-:S04]  /*74e0*/  PRMT R5, R2, 0x9910, RZ ;  /* 0x0000991002057816 */ /* 0x002fc800000000ff */
[----:B------:R-:W-:-:S13]  /*74f0*/  ISETP.NE.AND P4, PT, R5, 0x2, PT ;  /* 0x000000020500780c */ /* 0x000fda0003f85270 */
[----:B------:R-:W-:Y:S05]  /*7500*/  @P4 BRA `(.L_x_79) ;  /* 0x0000000000044947 */ /* 0x000fea0003800000 */
[----:B------:R-:W-:Y:S01]  /*7510*/  BPT.TRAP 0x1 ;  /* 0x000000040000795c */ /* 0x000fe20000300000 */
.L_x_79:
[----:B------:R-:W-:Y:S05]  /*7520*/  @P0 BRA `(.L_x_80) ;  /* 0x0000000000040947 */ /* 0x000fea0003800000 */
[----:B------:R-:W-:Y:S01]  /*7530*/  BPT.TRAP 0x1 ;  /* 0x000000040000795c */ /* 0x000fe20000300000 */
.L_x_80:
[----:B------:R-:W-:Y:S01]  /*7540*/  LEA R7, R0, R7, 0xd ;  /* 0x0000000700077211 */ /* 0x000fe200078e68ff */
[----:B------:R-:W-:Y:S01]  /*7550*/  ULDC.64 UR4, c[0x0][0x198] ;  /* 0x0000660000047ab9 */ /* 0x000fe20000000a00 */
[----:B------:R-:W-:Y:S01]  /*7560*/  R2UR UR17, R6 ;  /* 0x00000000061172ca */ /* 0x000fe200000e0000 */
[----:B------:R-:W-:Y:S01]  /*7570*/  UIADD3 UR4, UP0, UR4, 0x1f0, URZ ;  /* 0x000001f004047890 */ /* 0x000fe2000ff1e03f */
[----:B------:R-:W-:Y:S01]  /*7580*/  R2UR UR16, R7 ;  /* 0x00000000071072ca */ /* 0x000fe200000e0000 */
[----:B------:R-:W-:Y:S01]  /*7590*/  UMOV UR8, 0x0 ;  /* 0x0000000000087882 */ /* 0x000fe20000000000 */
[----:B------:R-:W-:Y:S01]  /*75a0*/  R2UR UR19, R8 ;  /* 0x00000000081372ca */ /* 0x000fe200000e0000 */
[----:B------:R-:W-:Y:S01]  /*75b0*/  UIADD3.X UR5, URZ, UR5, URZ, UP0, !UPT ;  /* 0x000000053f057290 */ /* 0x000fe200087fe43f */
[----:B------:R-:W-:Y:S01]  /*75c0*/  IADD3 R5, R0, 0x1, RZ ;  /* 0x0000000100057810 */ /* 0x000fe20007ffe0ff */
[----:B------:R-:W-:Y:S01]  /*75d0*/  UMOV UR9, 0x10000000 ;  /* 0x1000000000097882 */ /* 0x000fe20000000000 */
[----:B------:R-:W-:-:S02]  /*75e0*/  UMOV UR18, URZ ;  /* 0x0000003f00127c82 */ /* 0x000fc40008000000 */
[----:B------:R-:W-:-:S03]  /*75f0*/  ISETP.NE.AND P4, PT, R5, 0x5, PT ;  /* 0x000000050500780c */ /* 0x000fc60003f85270 */
[----:B------:R-:W-:Y:S01]  /*7600*/  UIADD3 UR17, UR17, 0xc000, URZ ;  /* 0x0000c00011117890 */ /* 0x000fe2000fffe03f */
[----:B------:R-:W-:Y:S01]  /*7610*/  SEL R0, RZ, 0x1, P4 ;  /* 0x00000001ff007807 */ /* 0x000fe20002000000 */
[----:B------:R-:W-:Y:S02]  /*7620*/  UIADD3 UR16, UR16, 0x2000, URZ ;  /* 0x0000200010107890 */ /* 0x000fe4000fffe03f */
[----:B------:R-:W-:Y:S01]  /*7630*/  USHF.L.U32 UR19, UR19, 0x7, URZ ;  /* 0x0000000713137899 */ /* 0x000fe2000800063f */
[----:B------:R-:W-:Y:S02]  /*7640*/  LOP3.LUT R3, R3, R0, RZ, 0x3c, !PT ;  /* 0x0000000003037212 */ /* 0x000fe400078e3cff */
[----:B------:R-:W-:-:S06]  /*7650*/  SEL R0, R5, RZ, P4 ;  /* 0x000000ff05007207 */ /* 0x000fcc0002000000 */
[----:B------:R1:W-:Y:S02]  /*7660*/  UTMALDG.4D [UR16], [UR4], desc[UR8] ;  /* 0x00000810040075b4 */ /* 0x0003e40008019000 */
[----:B-1----:R-:W-:Y:S01]  /*7670*/  NOP ;  /* 0x0000000000007918 */ /* 0x002fe20000000000 */
.L_x_77:
[----:B------:R-:W-:Y:S05]  /*7680*/  BSYNC B1 ;  /* 0x0000000000017941 */ /* 0x000fea0003800000 */
.L_x_76:
[----:B------:R-:W-:Y:S01]  /*7690*/  ISETP.LT.OR P4, PT, R4, 0x4, !P3 ;  /* 0x000000040400780c */ /* 0x000fe20005f81670 */
[----:B------:R-:W-:-:S12]  /*76a0*/  BSSY B1, `(.L_x_81) ;  /* 0x0000026000017945 */ /* 0x000fd80003800000 */
[----:B------:R-:W-:Y:S05]  /*76b0*/  @P4 BRA `(.L_x_82) ;  /* 0x0000000000904947 */ /* 0x000fea0003800000 */
[----:B------:R-:W1:Y:S01]  /*76c0*/  S2R R6, SR_CgaCtaId ;  /* 0x0000000000067919 */ /* 0x000e620000008800 */
[----:B------:R-:W-:Y:S02]  /*76d0*/  MOV R5, 0x400 ;  /* 0x0000040000057802 */ /* 0x000fe40000000f00 */
[----:B------:R-:W-:Y:S02]  /*76e0*/  SHF.L.U32 R7, R3, 0x1f, RZ ;  /* 0x0000001f03077819 */ /* 0x000fe400000006ff */
[----:B-1----:R-:W-:-:S05]  /*76f0*/  LEA R5, R6, R5, 0x18 ;  /* 0x0000000506057211 */ /* 0x002fca00078ec0ff */
[----:B------:R-:W-:-:S04]  /*7700*/  IMAD R6, R0, 0x8, R5 ;  /* 0x0000000800067824 */ /* 0x000fc800078e0205 */
[----:B------:R-:W1:Y:S02]  /*7710*/  SYNCS.PHASECHK.TRANS64.TRYWAIT P4, [R6+URZ+0xc028], R7 ;  /* 0x00c02807060075a7 */ /* 0x000e64000808017f */
[----:B-1----:R-:W-:Y:S05]  /*7720*/  @!P4 BRA `(.L_x_83) ;  /* 0x000000040098c947 */ /* 0x002fea0003800000 */
.L_x_98:
[----:B-1----:R-:W-:-:S04]  /*7730*/  @P1 MOV R7, 0x2000 ;  /* 0x0000200000071802 */ /* 0x002fc80000000f00 */
[----:B------:R1:W-:Y:S02]  /*7740*/  @P1 SYNCS.ARRIVE.TRANS64 RZ, [R6+URZ+0xc000], R7 ;  /* 0x00c0000706ff19a7 */ /* 0x0003e4000800003f */
[----:B-1----:R-:W-:-:S04]  /*7750*/  PRMT R7, R2, 0x9910, RZ ;  /* 0x0000991002077816 */ /* 0x002fc800000000ff */
[----:B------:R-:W-:-:S13]  /*7760*/  ISETP.NE.AND P4, PT, R7, 0x2, PT ;  /* 0x000000020700780c */ /* 0x000fda0003f85270 */
[----:B------:R-:W-:Y:S05]  /*7770*/  @P4 BRA `(.L_x_84) ;  /* 0x0000000000044947 */ /* 0x000fea0003800000 */
[----:B------:R-:W-:Y:S01]  /*7780*/  BPT.TRAP 0x1 ;  /* 0x000000040000795c */ /* 0x000fe20000300000 */
.L_x_84:
[----:B------:R-:W-:Y:S05]  /*7790*/  @P0 BRA `(.L_x_85) ;  /* 0x0000000000040947 */ /* 0x000fea0003800000 */
[----:B------:R-:W-:Y:S01]  /*77a0*/  BPT.TRAP 0x1 ;  /* 0x000000040000795c */ /* 0x000fe20000300000 */
.L_x_85:
        /* <DEDUP_REMOVED lines=10> */
[----:B------:R-:W-:Y:S01]  /*7850*/  UMOV UR18, URZ ;  /* 0x0000003f00127c82 */ /* 0x000fe20008000000 */
[----:B------:R-:W-:-:S02]  /*7860*/  IADD3 R8, R8, 0x1, RZ ;  /* 0x0000000108087810 */ /* 0x000fc40007ffe0ff */
[C---:B------:R-:W-:Y:S02]  /*7870*/  ISETP.NE.AND P4, PT, R0.reuse, 0x5, PT ;  /* 0x000000050000780c */ /* 0x040fe40003f85270 */
[----:B------:R-:W-:Y:S02]  /*7880*/  UIADD3 UR17, UR17, 0xc000, URZ ;  /* 0x0000c00011117890 */ /* 0x000fe4000fffe03f */
[----:B------:R-:W-:Y:S01]  /*7890*/  UIADD3 UR16, UR16, 0x2000, URZ ;  /* 0x0000200010107890 */ /* 0x000fe2000fffe03f */
[----:B------:R-:W-:Y:S01]  /*78a0*/  SEL R6, RZ, 0x1, P4 ;  /* 0x00000001ff067807 */ /* 0x000fe20002000000 */
[----:B------:R-:W-:Y:S01]  /*78b0*/  USHF.L.U32 UR19, UR19, 0x7, URZ ;  /* 0x0000000713137899 */ /* 0x000fe2000800063f */
[----:B------:R-:W-:Y:S02]  /*78c0*/  SEL R0, R0, RZ, P4 ;  /* 0x000000ff00007207 */ /* 0x000fe40002000000 */
[----:B------:R-:W-:-:S06]  /*78d0*/  LOP3.LUT R3, R3, R6, RZ, 0x3c, !PT ;  /* 0x0000000603037212 */ /* 0x000fcc00078e3cff */
[----:B------:R1:W-:Y:S02]  /*78e0*/  UTMALDG.4D [UR16], [UR4], desc[UR8] ;  /* 0x00000810040075b4 */ /* 0x0003e40008019000 */
[----:B-1----:R-:W-:Y:S01]  /*78f0*/  NOP ;  /* 0x0000000000007918 */ /* 0x002fe20000000000 */
.L_x_82:
[----:B------:R-:W-:Y:S05]  /*7900*/  BSYNC B1 ;  /* 0x0000000000017941 */ /* 0x000fea0003800000 */
.L_x_81:
[C---:B------:R-:W-:Y:S02]  /*7910*/  ISETP.GT.AND P4, PT, R4.reuse, 0x4, PT ;  /* 0x000000040400780c */ /* 0x040fe40003f84270 */
[----:B------:R-:W-:-:S11]  /*7920*/  IADD3 R4, R4, -0x2, RZ ;  /* 0xfffffffe04047810 */ /* 0x000fd60007ffe0ff */
[----:B------:R-:W-:Y:S05]  /*7930*/  @P4 BRA `(.L_x_86) ;  /* 0xfffffff800bc4947 */ /* 0x000fea000383ffff */
[----:B------:R-:W-:Y:S05]  /*7940*/  BSYNC B0 ;  /* 0x0000000000007941 */ /* 0x000fea0003800000 */
.L_x_75:
[----:B------:R-:W-:Y:S05]  /*7950*/  EXIT ;  /* 0x000000000000794d */ /* 0x000fea0003800000 */
.L_x_15:
[----:B--2---:R-:W-:-:S04]  /*7960*/  MOV R3, UR7 ;  /* 0x0000000700037c02 */ /* 0x004fc80008000f00 */
[----:B------:R2:W3:Y:S03]  /*7970*/  SYNCS.PHASECHK.TRANS64.TRYWAIT P1, [R3+URZ+0xc050], R0 ;  /* 0x00c05000030075a7 */ /* 0x0004e6000802017f */
[----:B---3--:R-:W-:Y:S05]  /*7980*/  @!P1 NANOSLEEP.SYNCS 0x989680 ;  /* 0x009896800000995d */ /* 0x008fea0003900000 */
[----:B------:R-:W3:Y:S02]  /*7990*/  @!P1 SYNCS.PHASECHK.TRANS64 P1, [R3+URZ+0xc050], R0 ;  /* 0x00c05000030095a7 */ /* 0x000ee4000802007f */
[----:B---3--:R-:W-:Y:S05]  /*79a0*/  @!P1 BRA `(.L_x_15) ;  /* 0xfffffffc00ec9947 */ /* 0x008fea000383ffff */
[----:B------:R-:W-:Y:S05]  /*79b0*/  BRA `(.L_x_87) ;  /* 0xffffff9000d47947 */ /* 0x000fea000383ffff */
.L_x_17:
[----:B--2---:R-:W-:-:S04]  /*79c0*/  MOV R3, UR37 ;  /* 0x0000002500037c02 */ /* 0x004fc80008000f00 */
[----:B------:R2:W3:Y:S03]  /*79d0*/  SYNCS.PHASECHK.TRANS64.TRYWAIT P1, [R3+URZ+0xc000], R0 ;  /* 0x00c00000030075a7 */ /* 0x0004e6000802017f */
[----:B---3--:R-:W-:Y:S05]  /*79e0*/  @!P1 NANOSLEEP.SYNCS 0x989680 ;  /* 0x009896800000995d */ /* 0x008fea0003900000 */
[----:B------:R-:W3:Y:S02]  /*79f0*/  @!P1 SYNCS.PHASECHK.TRANS64 P1, [R3+URZ+0xc000], R0 ;  /* 0x00c00000030095a7 */ /* 0x000ee4000802007f */
[----:B---3--:R-:W-:Y:S05]  /*7a00*/  @!P1 BRA `(.L_x_17) ;  /* 0xfffffffc00ec9947 */ /* 0x008fea000383ffff */
[----:B------:R-:W-:Y:S05]  /*7a10*/  BRA `(.L_x_88) ;  /* 0xffffff9000d07947 */ /* 0x000fea000383ffff */
.L_x_18:
[----:B--2---:R-:W-:-:S04]  /*7a20*/  IMAD.U32 R3, RZ, RZ, UR10 ;  /* 0x0000000aff037e24 */ /* 0x004fc8000f8e00ff */
[----:B------:R2:W3:Y:S03]  /*7a30*/  SYNCS.PHASECHK.TRANS64.TRYWAIT P1, [R3+URZ], R2 ;  /* 0x00000002030075a7 */ /* 0x0004e6000802017f */
[----:B---3--:R-:W-:Y:S05]  /*7a40*/  @!P1 NANOSLEEP.SYNCS 0x989680 ;  /* 0x009896800000995d */ /* 0x008fea0003900000 */
[----:B------:R-:W3:Y:S02]  /*7a50*/  @!P1 SYNCS.PHASECHK.TRANS64 P1, [R3+URZ], R2 ;  /* 0x00000002030095a7 */ /* 0x000ee4000802007f */
[----:B---3--:R-:W-:Y:S05]  /*7a60*/  @!P1 BRA `(.L_x_18) ;  /* 0xfffffffc00ec9947 */ /* 0x008fea000383ffff */
[----:B------:R-:W-:Y:S05]  /*7a70*/  BRA `(.L_x_89) ;  /* 0xffffff9000dc7947 */ /* 0x000fea000383ffff */
.L_x_20:
[----:B-1----:R-:W-:-:S04]  /*7a80*/  MOV R5, UR37 ;  /* 0x0000002500057c02 */ /* 0x002fc80008000f00 */
[----:B------:R1:W2:Y:S03]  /*7a90*/  SYNCS.PHASECHK.TRANS64.TRYWAIT P1, [R5+URZ+0xc008], R0 ;  /* 0x00c00800050075a7 */ /* 0x0002a6000802017f */
[----:B--2---:R-:W-:Y:S05]  /*7aa0*/  @!P1 NANOSLEEP.SYNCS 0x989680 ;  /* 0x009896800000995d */ /* 0x004fea0003900000 */
[----:B------:R-:W2:Y:S02]  /*7ab0*/  @!P1 SYNCS.PHASECHK.TRANS64 P1, [R5+URZ+0xc008], R0 ;  /* 0x00c00800050095a7 */ /* 0x000ea4000802007f */
[----:B--2---:R-:W-:Y:S05]  /*7ac0*/  @!P1 BRA `(.L_x_20) ;  /* 0xfffffffc00ec9947 */ /* 0x004fea000383ffff */
[----:B------:R-:W-:Y:S05]  /*7ad0*/  BRA `(.L_x_90) ;  /* 0xffffffb000e47947 */ /* 0x000fea000383ffff */
.L_x_25:
[----:B-1----:R-:W-:-:S04]  /*7ae0*/  MOV R4, UR6 ;  /* 0x0000000600047c02 */ /* 0x002fc80008000f00 */
[----:B------:R1:W2:Y:S03]  /*7af0*/  SYNCS.PHASECHK.TRANS64.TRYWAIT P2, [R4+URZ+0xc000], R3 ;  /* 0x00c00003040075a7 */ /* 0x0002a6000804017f */
[----:B--2---:R-:W-:Y:S05]  /*7b00*/  @!P2 NANOSLEEP.SYNCS 0x989680 ;  /* 0x009896800000a95d */ /* 0x004fea0003900000 */
[----:B------:R-:W2:Y:S02]  /*7b10*/  @!P2 SYNCS.PHASECHK.TRANS64 P2, [R4+URZ+0xc000], R3 ;  /* 0x00c000030400a5a7 */ /* 0x000ea4000804007f */
[----:B--2---:R-:W-:Y:S05]  /*7b20*/  @!P2 BRA `(.L_x_25) ;  /* 0xfffffffc00eca947 */ /* 0x004fea000383ffff */
[----:B------:R-:W-:Y:S05]  /*7b30*/  BRA `(.L_x_91) ;  /* 0xffffffb400e07947 */ /* 0x000fea000383ffff */
.L_x_29:
[----:B-1----:R-:W-:-:S04]  /*7b40*/  MOV R6, UR6 ;  /* 0x0000000600067c02 */ /* 0x002fc80008000f00 */
[----:B------:R1:W2:Y:S03]  /*7b50*/  SYNCS.PHASECHK.TRANS64.TRYWAIT P2, [R6+URZ+0xc000], R7 ;  /* 0x00c00007060075a7 */ /* 0x0002a6000804017f */
[----:B--2---:R-:W-:Y:S05]  /*7b60*/  @!P2 NANOSLEEP.SYNCS 0x989680 ;  /* 0x009896800000a95d */ /* 0x004fea0003900000 */
[----:B------:R-:W2:Y:S02]  /*7b70*/  @!P2 SYNCS.PHASECHK.TRANS64 P2, [R6+URZ+0xc000], R7 ;  /* 0x00c000070600a5a7 */ /* 0x000ea4000804007f */
[----:B--2---:R-:W-:Y:S05]  /*7b80*/  @!P2 BRA `(.L_x_29) ;  /* 0xfffffffc00eca947 */ /* 0x004fea000383ffff */
[----:B------:R-:W-:Y:S05]  /*7b90*/  BRA `(.L_x_28) ;  /* 0xffffffd800507947 */ /* 0x000fea000383ffff */
.L_x_45:
[----:B-1----:R-:W-:-:S04]  /*7ba0*/  MOV R3, UR4 ;  /* 0x0000000400037c02 */ /* 0x002fc80008000f00 */
[----:B------:R1:W2:Y:S03]  /*7bb0*/  SYNCS.PHASECHK.TRANS64.TRYWAIT P0, [R3+URZ+0xc098], R0 ;  /* 0x00c09800030075a7 */ /* 0x0002a6000800017f */
[----:B--2---:R-:W-:Y:S05]  /*7bc0*/  @!P0 NANOSLEEP.SYNCS 0x989680 ;  /* 0x009896800000895d */ /* 0x004fea0003900000 */
[----:B------:R-:W2:Y:S02]  /*7bd0*/  @!P0 SYNCS.PHASECHK.TRANS64 P0, [R3+URZ+0xc098], R0 ;  /* 0x00c09800030085a7 */ /* 0x000ea4000800007f */
[----:B--2---:R-:W-:Y:S05]  /*7be0*/  @!P0 BRA `(.L_x_45) ;  /* 0xfffffffc00ec8947 */ /* 0x004fea000383ffff */
[----:B------:R-:W-:Y:S05]  /*7bf0*/  BRA `(.L_x_92) ;  /* 0xffffffe000b47947 */ /* 0x000fea000383ffff */
.L_x_57:
[----:B--2---:R2:W4:Y:S02]  /*7c00*/  SYNCS.PHASECHK.TRANS64.TRYWAIT P0, [R3+URZ+0xc060], R2 ;  /* 0x00c06002030075a7 */ /* 0x004524000800017f */
[----:B----4-:R-:W-:Y:S05]  /*7c10*/  @!P0 NANOSLEEP.SYNCS 0x989680 ;  /* 0x009896800000895d */ /* 0x010fea0003900000 */
[----:B------:R-:W4:Y:S02]  /*7c20*/  @!P0 SYNCS.PHASECHK.TRANS64 P0, [R3+URZ+0xc060], R2 ;  /* 0x00c06002030085a7 */ /* 0x000f24000800007f */
[----:B----4-:R-:W-:Y:S05]  /*7c30*/  @!P0 BRA `(.L_x_57) ;  /* 0xfffffffc00f08947 */ /* 0x010fea000383ffff */
[----:B------:R-:W-:Y:S05]  /*7c40*/  BRA `(.L_x_93) ;  /* 0xffffffec008c7947 */ /* 0x000fea000383ffff */
.L_x_62:
[----:B-1----:R1:W2:Y:S02]  /*7c50*/  SYNCS.PHASECHK.TRANS64.TRYWAIT P0, [R5+URZ+0xc028], R0 ;  /* 0x00c02800050075a7 */ /* 0x0022a4000800017f */
[----:B--2---:R-:W-:Y:S05]  /*7c60*/  @!P0 NANOSLEEP.SYNCS 0x989680 ;  /* 0x009896800000895d */ /* 0x004fea0003900000 */
[----:B------:R-:W2:Y:S02]  /*7c70*/  @!P0 SYNCS.PHASECHK.TRANS64 P0, [R5+URZ+0xc028], R0 ;  /* 0x00c02800050085a7 */ /* 0x000ea4000800007f */
[----:B--2---:R-:W-:Y:S05]  /*7c80*/  @!P0 BRA `(.L_x_62) ;  /* 0xfffffffc00f08947 */ /* 0x004fea000383ffff */
[----:B------:R-:W-:Y:S05]  /*7c90*/  BRA `(.L_x_94) ;  /* 0xfffffff000107947 */ /* 0x000fea000383ffff */
.L_x_67:
[----:B-1----:R1:W2:Y:S02]  /*7ca0*/  SYNCS.PHASECHK.TRANS64.TRYWAIT P0, [R4+URZ+0xc060], R5 ;  /* 0x00c06005040075a7 */ /* 0x0022a4000800017f */
[----:B--2---:R-:W-:Y:S05]  /*7cb0*/  @!P0 NANOSLEEP.SYNCS 0x989680 ;  /* 0x009896800000895d */ /* 0x004fea0003900000 */
[----:B------:R-:W2:Y:S02]  /*7cc0*/  @!P0 SYNCS.PHASECHK.TRANS64 P0, [R4+URZ+0xc060], R5 ;  /* 0x00c06005040085a7 */ /* 0x000ea4000800007f */
[----:B--2---:R-:W-:Y:S05]  /*7cd0*/  @!P0 BRA `(.L_x_67) ;  /* 0xfffffffc00f08947 */ /* 0x004fea000383ffff */
[----:B------:R-:W-:Y:S05]  /*7ce0*/  BRA `(.L_x_95) ;  /* 0xfffffff0008c7947 */ /* 0x000fea000383ffff */
.L_x_72:
[----:B-1----:R1:W2:Y:S02]  /*7cf0*/  SYNCS.PHASECHK.TRANS64.TRYWAIT P0, [R3+URZ+0xc028], R4 ;  /* 0x00c02804030075a7 */ /* 0x0022a4000800017f */
[----:B--2---:R-:W-:Y:S05]  /*7d00*/  @!P0 NANOSLEEP.SYNCS 0x989680 ;  /* 0x009896800000895d */ /* 0x004fea0003900000 */
[----:B------:R-:W2:Y:S02]  /*7d10*/  @!P0 SYNCS.PHASECHK.TRANS64 P0, [R3+URZ+0xc028], R4 ;  /* 0x00c02804030085a7 */ /* 0x000ea4000800007f */
[----:B--2---:R-:W-:Y:S05]  /*7d20*/  @!P0 BRA `(.L_x_72) ;  /* 0xfffffffc00f08947 */ /* 0x004fea000383ffff */
[----:B------:R-:W-:Y:S05]  /*7d30*/  BRA `(.L_x_96) ;  /* 0xfffffff400147947 */ /* 0x000fea000383ffff */
.L_x_78:
[----:B-1----:R1:W2:Y:S02]  /*7d40*/  SYNCS.PHASECHK.TRANS64.TRYWAIT P4, [R6+URZ+0xc028], R5 ;  /* 0x00c02805060075a7 */ /* 0x0022a4000808017f */
[----:B--2---:R-:W-:Y:S05]  /*7d50*/  @!P4 NANOSLEEP.SYNCS 0x989680 ;  /* 0x009896800000c95d */ /* 0x004fea0003900000 */
[----:B------:R-:W2:Y:S02]  /*7d60*/  @!P4 SYNCS.PHASECHK.TRANS64 P4, [R6+URZ+0xc028], R5 ;  /* 0x00c028050600c5a7 */ /* 0x000ea4000808007f */
[----:B--2---:R-:W-:Y:S05]  /*7d70*/  @!P4 BRA `(.L_x_78) ;  /* 0xfffffffc00f0c947 */ /* 0x004fea000383ffff */
[----:B------:R-:W-:Y:S05]  /*7d80*/  BRA `(.L_x_97) ;  /* 0xfffffff400cc7947 */ /* 0x000fea000383ffff */
.L_x_83:
[----:B-1----:R1:W2:Y:S02]  /*7d90*/  SYNCS.PHASECHK.TRANS64.TRYWAIT P4, [R6+URZ+0xc028], R7 ;  /* 0x00c02807060075a7 */ /* 0x0022a4000808017f */
[----:B--2---:R-:W-:Y:S05]  /*7da0*/  @!P4 NANOSLEEP.SYNCS 0x989680 ;  /* 0x009896800000c95d */ /* 0x004fea0003900000 */
[----:B------:R-:W2:Y:S02]  /*7db0*/  @!P4 SYNCS.PHASECHK.TRANS64 P4, [R6+URZ+0xc028], R7 ;  /* 0x00c028070600c5a7 */ /* 0x000ea4000808007f */
[----:B--2---:R-:W-:Y:S05]  /*7dc0*/  @!P4 BRA `(.L_x_83) ;  /* 0xfffffffc00f0c947 */ /* 0x004fea000383ffff */
[----:B------:R-:W-:Y:S05]  /*7dd0*/  BRA `(.L_x_98) ;  /* 0xfffffff800547947 */ /* 0x000fea000383ffff */
        .weak           $__internal_0_$__cuda_sm20_rcp_rn_f32_slowpath
        .type           $__internal_0_$__cuda_sm20_rcp_rn_f32_slowpath,@function
        .size           $__internal_0_$__cuda_sm20_rcp_rn_f32_slowpath,(.L_x_104 - $__internal_0_$__cuda_sm20_rcp_rn_f32_slowpath)
$__internal_0_$__cuda_sm20_rcp_rn_f32_slowpath:
[----:B------:R-:W-:Y:S01]  /*7de0*/  SHF.L.U32 R0, R2, 0x1, RZ ;  /* 0x0000000102007819 */ /* 0x000fe200000006ff */
[----:B------:R-:W-:Y:S03]  /*7df0*/  BSSY B2, `(.L_x_99) ;  /* 0x0000030000027945 */ /* 0x000fe60003800000 */
[----:B------:R-:W-:-:S04]  /*7e00*/  SHF.R.U32.HI R14, RZ, 0x18, R0 ;  /* 0x00000018ff0e7819 */ /* 0x000fc80000011600 */
[----:B------:R-:W-:-:S13]  /*7e10*/  ISETP.NE.U32.AND P0, PT, R14, RZ, PT ;  /* 0x000000ff0e00720c */ /* 0x000fda0003f05070 */
[----:B------:R-:W-:Y:S05]  /*7e20*/  @P0 BRA `(.L_x_100) ;  /* 0x0000000000280947 */ /* 0x000fea0003800000 */
[----:B------:R-:W-:-:S04]  /*7e30*/  SHF.L.U32 R0, R2, 0x1, RZ ;  /* 0x0000000102007819 */ /* 0x000fc800000006ff */
[----:B------:R-:W-:-:S13]  /*7e40*/  ISETP.NE.AND P0, PT, R0, RZ, PT ;  /* 0x000000ff0000720c */ /* 0x000fda0003f05270 */
[----:B------:R-:W-:Y:S01]  /*7e50*/  @P0 FFMA R6, R2, 1.84467440737095516160e+19, RZ ;  /* 0x5f80000002060823 */ /* 0x000fe200000000ff */
[----:B------:R-:W-:Y:S08]  /*7e60*/  @!P0 MUFU.RCP R5, R2 ;  /* 0x0000000200058308 */ /* 0x000ff00000001000 */
[----:B------:R-:W1:Y:S02]  /*7e70*/  @P0 MUFU.RCP R7, R6 ;  /* 0x0000000600070308 */ /* 0x000e640000001000 */
[----:B-1----:R-:W-:-:S04]  /*7e80*/  @P0 FFMA R0, R6, R7, -1 ;  /* 0xbf80000006000423 */ /* 0x002fc80000000007 */
[----:B------:R-:W-:-:S04]  /*7e90*/  @P0 FADD.FTZ R0, -R0, -RZ ;  /* 0x800000ff00000221 */ /* 0x000fc80000010100 */
[----:B------:R-:W-:-:S04]  /*7ea0*/  @P0 FFMA R0, R7, R0, R7 ;  /* 0x0000000007000223 */ /* 0x000fc80000000007 */
[----:B------:R-:W-:Y:S01]  /*7eb0*/  @P0 FFMA R5, R0, 1.84467440737095516160e+19, RZ ;  /* 0x5f80000000050823 */ /* 0x000fe200000000ff */
[----:B------:R-:W-:Y:S06]  /*7ec0*/  BRA `(.L_x_101) ;  /* 0x0000000000887947 */ /* 0x000fec0003800000 */
.L_x_100:
[----:B------:R-:W-:-:S04]  /*7ed0*/  IADD3 R17, R14, -0xfd, RZ ;  /* 0xffffff030e117810 */ /* 0x000fc80007ffe0ff */
[----:B------:R-:W-:-:S13]  /*7ee0*/  ISETP.GT.U32.AND P0, PT, R17, 0x1, PT ;  /* 0x000000011100780c */ /* 0x000fda0003f04070 */
[----:B------:R-:W-:Y:S05]  /*7ef0*/  @P0 BRA `(.L_x_102) ;  /* 0x0000000000780947 */ /* 0x000fea0003800000 */
[----:B------:R-:W-:Y:S01]  /*7f00*/  LOP3.LUT R0, R2, 0x7fffff, RZ, 0xc0, !PT ;  /* 0x007fffff02007812 */ /* 0x000fe200078ec0ff */
[----:B------:R-:W-:-:S03]  /*7f10*/  IMAD.MOV.U32 R12, RZ, RZ, 0x3 ;  /* 0x00000003ff0c7424 */ /* 0x000fc600078e00ff */
[----:B------:R-:W-:Y:S02]  /*7f20*/  LOP3.LUT R0, R0, 0x3f800000, RZ, 0xfc, !PT ;  /* 0x3f80000000007812 */ /* 0x000fe400078efcff */
[----:B------:R-:W-:Y:S02]  /*7f30*/  SHF.L.U32 R12, R12, R17, RZ ;  /* 0x000000110c0c7219 */ /* 0x000fe400000006ff */
[----:B------:R-:W1:Y:S02]  /*7f40*/  MUFU.RCP R5, R0 ;  /* 0x0000000000057308 */ /* 0x000e640000001000 */
[----:B-1----:R-:W-:-:S04]  /*7f50*/  FFMA R6, R0, R5, -1 ;  /* 0xbf80000000067423 */ /* 0x002fc80000000005 */
[----:B------:R-:W-:-:S04]  /*7f60*/  FADD.FTZ R6, -R6, -RZ ;  /* 0x800000ff06067221 */ /* 0x000fc80000010100 */
[CCC-:B------:R-:W-:Y:S01]  /*7f70*/  FFMA.RM R7, R5.reuse, R6.reuse, R5.reuse ;  /* 0x0000000605077223 */ /* 0x1c0fe20000004005 */
[----:B------:R-:W-:-:S04]  /*7f80*/  FFMA.RP R6, R5, R6, R5 ;  /* 0x0000000605067223 */ /* 0x000fc80000008005 */
[C---:B------:R-:W-:Y:S02]  /*7f90*/  LOP3.LUT R5, R7.reuse, 0x7fffff, RZ, 0xc0, !PT ;  /* 0x007fffff07057812 */ /* 0x040fe400078ec0ff */
[----:B------:R-:W-:Y:S02]  /*7fa0*/  FSETP.NEU.FTZ.AND P0, PT, R7, R6, PT ;  /* 0x000000060700720b */ /* 0x000fe40003f1d000 */
[----:B------:R-:W-:Y:S02]  /*7fb0*/  LOP3.LUT R5, R5, 0x800000, RZ, 0xfc, !PT ;  /* 0x0080000005057812 */ /* 0x000fe400078efcff */
[----:B------:R-:W-:Y:S02]  /*7fc0*/  SEL R6, RZ, 0xffffffff, !P0 ;  /* 0xffffffffff067807 */ /* 0x000fe40004000000 */
[----:B------:R-:W-:Y:S02]  /*7fd0*/  LOP3.LUT R12, R12, R5, RZ, 0xc0, !PT ;  /* 0x000000050c0c7212 */ /* 0x000fe400078ec0ff */
[----:B------:R-:W-:-:S02]  /*7fe0*/  IADD3 R6, -R6, RZ, RZ ;  /* 0x000000ff06067210 */ /* 0x000fc40007ffe1ff */
[-C--:B------:R-:W-:Y:S02]  /*7ff0*/  SHF.R.U32.HI R12, RZ, R17.reuse, R12 ;  /* 0x00000011ff0c7219 */ /* 0x080fe4000001160c */
[----:B------:R-:W-:Y:S02]  /*8000*/  LOP3.LUT P1, RZ, R6, R17, R5, 0xf8, !PT ;  /* 0x0000001106ff7212 */ /* 0x000fe4000782f805 */
[C---:B------:R-:W-:Y:S02]  /*8010*/  LOP3.LUT P0, RZ, R12.reuse, 0x1, RZ, 0xc0, !PT ;  /* 0x000000010cff7812 */ /* 0x040fe4000780c0ff */
[----:B------:R-:W-:-:S04]  /*8020*/  LOP3.LUT P2, RZ, R12, 0x2, RZ, 0xc0, !PT ;  /* 0x000000020cff7812 */ /* 0x000fc8000784c0ff */
[----:B------:R-:W-:Y:S02]  /*8030*/  PLOP3.LUT P0, PT, P0, P1, P2, 0xe0, 0x0 ;  /* 0x000000000000781c */ /* 0x000fe40000703c20 */
[----:B------:R-:W-:Y:S02]  /*8040*/  LOP3.LUT P1, RZ, R2, 0x7fffff, RZ, 0xc0, !PT ;  /* 0x007fffff02ff7812 */ /* 0x000fe4000782c0ff */
[----:B------:R-:W-:-:S04]  /*8050*/  SEL R0, RZ, 0x1, !P0 ;  /* 0x00000001ff007807 */ /* 0x000fc80004000000 */
[----:B------:R-:W-:-:S04]  /*8060*/  IADD3 R0, -R0, RZ, RZ ;  /* 0x000000ff00007210 */ /* 0x000fc80007ffe1ff */
[----:B------:R-:W-:Y:S02]  /*8070*/  ISETP.GE.AND P0, PT, R0, RZ, PT ;  /* 0x000000ff0000720c */ /* 0x000fe40003f06270 */
[----:B------:R-:W-:-:S04]  /*8080*/  IADD3 R0, R14, -0xfc, RZ ;  /* 0xffffff040e007810 */ /* 0x000fc80007ffe0ff */
[----:B------:R-:W-:-:S07]  /*8090*/  SHF.R.U32.HI R5, RZ, R0, R5 ;  /* 0x00000000ff057219 */ /* 0x000fce0000011605 */
[----:B------:R-:W-:-:S04]  /*80a0*/  @!P0 IADD3 R5, R5, 0x1, RZ ;  /* 0x0000000105058810 */ /* 0x000fc80007ffe0ff */
[----:B------:R-:W-:-:S04]  /*80b0*/  @!P1 SHF.L.U32 R5, R5, 0x1, RZ ;  /* 0x0000000105059819 */ /* 0x000fc800000006ff */
[----:B------:R-:W-:Y:S01]  /*80c0*/  LOP3.LUT R5, R5, 0x80000000, R2, 0xf8, !PT ;  /* 0x8000000005057812 */ /* 0x000fe200078ef802 */
[----:B------:R-:W-:Y:S06]  /*80d0*/  BRA `(.L_x_101) ;  /* 0x0000000000047947 */ /* 0x000fec0003800000 */
.L_x_102:
[----:B------:R1:W2:Y:S02]  /*80e0*/  MUFU.RCP R5, R2 ;  /* 0x0000000200057308 */ /* 0x0002a40000001000 */
.L_x_101:
[----:B------:R-:W-:Y:S05]  /*80f0*/  BSYNC B2 ;  /* 0x0000000000027941 */ /* 0x000fea0003800000 */
.L_x_99:
[----:B------:R-:W-:Y:S02]  /*8100*/  MOV R6, R13 ;  /* 0x0000000d00067202 */ /* 0x000fe40000000f00 */
[----:B------:R-:W-:-:S04]  /*8110*/  MOV R7, 0x0 ;  /* 0x0000000000077802 */ /* 0x000fc80000000f00 */
[----:B-12---:R-:W-:Y:S05]  /*8120*/  RET.REL.NODEC R6 `(_ZN7cutlass13device_kernelINS_4fmha6kernel28FmhaKernelTmaWarpSpecializedINS1_10collective30FmhaMainloopTmaWarpSpecializedINS_6half_tEffN4cute5tupleIJNS7_1CILi128EEESA_NS9_ILi32EEEEEENS8_IJiNS9_ILi1EEENS8_IJiiEEEEEESF_SF_NS4_13DefaultFusionEJEEENS4_15FmhaFwdEpilogueIS6_fNS8_IJNS9_ILi64EEESB_SA_EEEEENS2_23IndividualTileSchedulerEJEEEEEvNT_6ParamsE) ;  /* 0xffffff7c06b47950 */ /* 0x006fea0003c3ffff */
.L_x_103:
[----:B------:R-:W-:-:S00]  /*8130*/  BRA `(.L_x_103) ;  /* 0xfffffffc00fc7947 */ /* 0x000fc0000383ffff */
[----:B------:R-:W-:-:S00]  /*8140*/  NOP ;  /* 0x0000000000007918 */ /* 0x000fc00000000000 */
        /* <DEDUP_REMOVED lines=11> */
.L_x_104:


//--------------------- .nv.global.init           --------------------------
	.section	.nv.global.init,"aw",@progbits
.nv.global.init:
	.type		$str$24,@object
	.size		$str$24,($str$25 - $str$24)
$str$24:
        /*0000*/ 	.byte	0x28, 0x61, 0x64, 0x64, 0x72, 0x65, 0x73, 0x73, 0x20, 0x26, 0x20, 0x6d, 0x61, 0x73, 0x6b, 0x29
        /*0010*/ 	.byte	0x20, 0x3d, 0x3d, 0x20, 0x30, 0x00
	.type		$str$25,@object
	.size		$str$25,(__unnamed_1 - $str$25)
$str$25:
        /*0016*/ 	.byte	0x2f, 0x74, 0x6d, 0x70, 0x2f, 0x63, 0x75, 0x74, 0x6c, 0x61, 0x73, 0x73, 0x5f, 0x73, 0x77, 0x65
        /*0026*/ 	.byte	0x65, 0x70, 0x5f, 0x73, 0x72, 0x63, 0x2f, 0x69, 0x6e, 0x63, 0x6c, 0x75, 0x64, 0x65, 0x2f, 0x63
        /*0036*/ 	.byte	0x75, 0x74, 0x65, 0x2f, 0x70, 0x6f, 0x69, 0x6e, 0x74, 0x65, 0x72, 0x5f, 0x66, 0x6c, 0x61, 0x67
        /*0046*/ 	.byte	0x67, 0x65, 0x64, 0x2e, 0x68, 0x70, 0x70, 0x00
	.type		__unnamed_1,@object
	.size		__unnamed_1,(.L_0 - __unnamed_1)
__unnamed_1:
        /*004e*/ 	.byte	0x61, 0x75, 0x74, 0x6f, 0x20, 0x63, 0x75, 0x74, 0x65, 0x3a, 0x3a, 0x61, 0x73, 0x5f, 0x70, 0x6f
        /* <DEDUP_REMOVED lines=27> */
        /*020e*/ 	.byte	0x3e, 0x3e, 0x5d, 0x00
.L_0:


//--------------------- .nv.shared._ZN7cutlass13device_kernelINS_4fmha6kernel28FmhaKernelTmaWarpSpecializedINS1_10collective30FmhaMainloopTmaWarpSpecializedINS_6half_tEffN4cute5tupleIJNS7_1CILi128EEESA_NS9_ILi32EEEEEENS8_IJiNS9_ILi1EEENS8_IJiiEEEEEESF_SF_NS4_13DefaultFusionEJEEENS4_15FmhaFwdEpilogueIS6_fNS8_IJNS9_ILi64EEESB_SA_EEEEENS2_23IndividualTileSchedulerEJEEEEEvNT_6ParamsE --------------------------
	.section	.nv.shared._ZN7cutlass13device_kernelINS_4fmha6kernel28FmhaKernelTmaWarpSpecializedINS1_10collective30FmhaMainloopTmaWarpSpecializedINS_6half_tEffN4cute5tupleIJNS7_1CILi128EEESA_NS9_ILi32EEEEEENS8_IJiNS9_ILi1EEENS8_IJiiEEEEEESF_SF_NS4_13DefaultFusionEJEEENS4_15FmhaFwdEpilogueIS6_fNS8_IJNS9_ILi64EEESB_SA_EEEEENS2_23IndividualTileSchedulerEJEEEEEvNT_6ParamsE,"aw",@nobits
	.sectionflags	@""
	.align	16
	.zero		1024


//--------------------- .nv.shared.reserved.0     --------------------------
	.section	.nv.shared.reserved.0,"aw",@nobits
	.weak		__nv_reservedSMEM_offset_0_alias
	.size		__nv_reservedSMEM_offset_0_alias, 0, 0
	.other		__nv_reservedSMEM_offset_0_alias,@"STO_CUDA_RESERVED_SHARED STV_DEFAULT"
__nv_reservedSMEM_offset_0_alias:
	.zero		0


//--------------------- .nv.global                --------------------------
	.section	.nv.global,"aw",@nobits
.nv.global:
	.type		_ZN39_INTERNAL_f720818e_4_k_cu_1ddeedff_27904cute1_E,@object
	.size		_ZN39_INTERNAL_f720818e_4_k_cu_1ddeedff_27904cute1_E,(_ZN39_INTERNAL_f720818e_4_k_cu_1ddeedff_27904cuda3std3__45__cpo6cbeginE - _ZN39_INTERNAL_f720818e_4_k_cu_1ddeedff_27904cute1_E)
_ZN39_INTERNAL_f720818e_4_k_cu_1ddeedff_27904cute1_E:
	.zero		1
	.type		_ZN39_INTERNAL_f720818e_4_k_cu_1ddeedff_27904cuda3std3__45__cpo6cbeginE,@object
	.size		_ZN39_INTERNAL_f720818e_4_k_cu_1ddeedff_27904cuda3std3__45__cpo6cbeginE,(_ZN39_INTERNAL_f720818e_4_k_cu_1ddeedff_27904cuda3std3__48in_placeE - _ZN39_INTERNAL_f720818e_4_k_cu_1ddeedff_27904cuda3std3__45__cpo6cbeginE)
_ZN39_INTERNAL_f720818e_4_k_cu_1ddeedff_27904cuda3std3__45__cpo6cbeginE:
	.zero		1
	.type		_ZN39_INTERNAL_f720818e_4_k_cu_1ddeedff_27904cuda3std3__48in_placeE,@object
	.size		_ZN39_INTERNAL_f720818e_4_k_cu_1ddeedff_27904cuda3std3__48in_placeE,(_ZN39_INTERNAL_f720818e_4_k_cu_1ddeedff_27904cuda3std6ranges3__45__cpo9iter_moveE - _ZN39_INTERNAL_f720818e_4_k_cu_1ddeedff_27904cuda3std3__48in_placeE)
_ZN39_INTERNAL_f720818e_4_k_cu_1ddeedff_27904cuda3std3__48in_placeE:
	.zero		1
	.type		_ZN39_INTERNAL_f720818e_4_k_cu_1ddeedff_27904cuda3std6ranges3__45__cpo9iter_moveE,@object
	.size		_ZN39_INTERNAL_f720818e_4_k_cu_1ddeedff_27904cuda3std6ranges3__45__cpo9iter_moveE,(_ZN39_INTERNAL_f720818e_4_k_cu_1ddeedff_27904cuda3std3__45__cpo5beginE - _ZN39_INTERNAL_f720818e_4_k_cu_1ddeedff_27904cuda3std6ranges3__45__cpo9iter_moveE)
_ZN39_INTERNAL_f720818e_4_k_cu_1ddeedff_27904cuda3std6ranges3__45__cpo9iter_moveE:
	.zero		1
	.type		_ZN39_INTERNAL_f720818e_4_k_cu_1ddeedff_27904cuda3std3__45__cpo5beginE,@object
	.size		_ZN39_INTERNAL_f720818e_4_k_cu_1ddeedff_27904cuda3std3__45__cpo5beginE,(_ZN39_INTERNAL_f720818e_4_k_cu_1ddeedff_27904cuda3std3__441_GLOBAL__N__f720818e_4_k_cu_1ddeedff_27906ignoreE - _ZN39_INTERNAL_f720818e_4_k_cu_1ddeedff_27904cuda3std3__45__cpo5beginE)
_ZN39_INTERNAL_f720818e_4_k_cu_1ddeedff_27904cuda3std3__45__cpo5beginE:
	.zero		1
	.type		_ZN39_INTERNAL_f720818e_4_k_cu_1ddeedff_27904cuda3std3__441_GLOBAL__N__f720818e_4_k_cu_1ddeedff_27906ignoreE,@object
	.size		_ZN39_INTERNAL_f720818e_4_k_cu_1ddeedff_27904cuda3std3__441_GLOBAL__N__f720818e_4_k_cu_1ddeedff_27906ignoreE,(_ZN39_INTERNAL_f720818e_4_k_cu_1ddeedff_27904cute7productE - _ZN39_INTERNAL_f720818e_4_k_cu_1ddeedff_27904cuda3std3__441_GLOBAL__N__f720818e_4_k_cu_1ddeedff_27906ignoreE)
_ZN39_INTERNAL_f720818e_4_k_cu_1ddeedff_27904cuda3std3__441_GLOBAL__N__f720818e_4_k_cu_1ddeedff_27906ignoreE:
	.zero		1
	.type		_ZN39_INTERNAL_f720818e_4_k_cu_1ddeedff_27904cute7productE,@object
	.size		_ZN39_INTERNAL_f720818e_4_k_cu_1ddeedff_27904cute7productE,(_ZN39_INTERNAL_f720818e_4_k_cu_1ddeedff_27904cuda3std3__45__cpo3endE - _ZN39_INTERNAL_f720818e_4_k_cu_1ddeedff_27904cute7productE)
_ZN39_INTERNAL_f720818e_4_k_cu_1ddeedff_27904cute7productE:
	.zero		1
	.type		_ZN39_INTERNAL_f720818e_4_k_cu_1ddeedff_27904cuda3std3__45__cpo3endE,@object
	.size		_ZN39_INTERNAL_f720818e_4_k_cu_1ddeedff_27904cuda3std3__45__cpo3endE,(_ZN39_INTERNAL_f720818e_4_k_cu_1ddeedff_27904cuda3std3__419piecewise_constructE - _ZN39_INTERNAL_f720818e_4_k_cu_1ddeedff_27904cuda3std3__45__cpo3endE)
_ZN39_INTERNAL_f720818e_4_k_cu_1ddeedff_27904cuda3std3__45__cpo3endE:
	.zero		1
	.type		_ZN39_INTERNAL_f720818e_4_k_cu_1ddeedff_27904cuda3std3__419piecewise_constructE,@object
	.size		_ZN39_INTERNAL_f720818e_4_k_cu_1ddeedff_27904cuda3std3__419piecewise_constructE,(_ZN39_INTERNAL_f720818e_4_k_cu_1ddeedff_27904cuda3std3__45__cpo4cendE - _ZN39_INTERNAL_f720818e_4_k_cu_1ddeedff_27904cuda3std3__419piecewise_constructE)
_ZN39_INTERNAL_f720818e_4_k_cu_1ddeedff_27904cuda3std3__419piecewise_constructE:
	.zero		1
	.type		_ZN39_INTERNAL_f720818e_4_k_cu_1ddeedff_27904cuda3std3__45__cpo4cendE,@object
	.size		_ZN39_INTERNAL_f720818e_4_k_cu_1ddeedff_27904cuda3std3__45__cpo4cendE,(_ZN39_INTERNAL_f720818e_4_k_cu_1ddeedff_27904cuda3std6ranges3__45__cpo4swapE - _ZN39_INTERNAL_f720818e_4_k_cu_1ddeedff_27904cuda3std3__45__cpo4cendE)
_ZN39_INTERNAL_f720818e_4_k_cu_1ddeedff_27904cuda3std3__45__cpo4cendE:
	.zero		1
	.type		_ZN39_INTERNAL_f720818e_4_k_cu_1ddeedff_27904cuda3std6ranges3__45__cpo4swapE,@object
	.size		_ZN39_INTERNAL_f720818e_4_k_cu_1ddeedff_27904cuda3std6ranges3__45__cpo4swapE,(.L_8 - _ZN39_INTERNAL_f720818e_4_k_cu_1ddeedff_27904cuda3std6ranges3__45__cpo4swapE)
_ZN39_INTERNAL_f720818e_4_k_cu_1ddeedff_27904cuda3std6ranges3__45__cpo4swapE:
	.zero		1
.L_8:


//--------------------- .nv.constant0._ZN7cutlass13device_kernelINS_4fmha6kernel28FmhaKernelTmaWarpSpecializedINS1_10collective30FmhaMainloopTmaWarpSpecializedINS_6half_tEffN4cute5tupleIJNS7_1CILi128EEESA_NS9_ILi32EEEEEENS8_IJiNS9_ILi1EEENS8_IJiiEEEEEESF_SF_NS4_13DefaultFusionEJEEENS4_15FmhaFwdEpilogueIS6_fNS8_IJNS9_ILi64EEESB_SA_EEEEENS2_23IndividualTileSchedulerEJEEEEEvNT_6ParamsE --------------------------
	.section	.nv.constant0._ZN7cutlass13device_kernelINS_4fmha6kernel28FmhaKernelTmaWarpSpecializedINS1_10collective30FmhaMainloopTmaWarpSpecializedINS_6half_tEffN4cute5tupleIJNS7_1CILi128EEESA_NS9_ILi32EEEEEENS8_IJiNS9_ILi1EEENS8_IJiiEEEEEESF_SF_NS4_13DefaultFusionEJEEENS4_15FmhaFwdEpilogueIS6_fNS8_IJNS9_ILi64EEESB_SA_EEEEENS2_23IndividualTileSchedulerEJEEEEEvNT_6ParamsE,"a",@progbits
	.sectionflags	@""
	.align	4
.nv.constant0._ZN7cutlass13device_kernelINS_4fmha6kernel28FmhaKernelTmaWarpSpecializedINS1_10collective30FmhaMainloopTmaWarpSpecializedINS_6half_tEffN4cute5tupleIJNS7_1CILi128EEESA_NS9_ILi32EEEEEENS8_IJiNS9_ILi1EEENS8_IJiiEEEEEESF_SF_NS4_13DefaultFusionEJEEENS4_15FmhaFwdEpilogueIS6_fNS8_IJNS9_ILi64EEESB_SA_EEEEENS2_23IndividualTileSchedulerEJEEEEEvNT_6ParamsE:
	.zero		2688


//--------------------- SYMBOLS --------------------------

	.type		.nv.reservedSmem.offset0,@object
	.size		.nv.reservedSmem.offset0,0x4
	.type		__assertfail,@function
